//
// Generated by NVIDIA NVVM Compiler
//
// Compiler Build ID: CL-36424714
// Cuda compilation tools, release 13.0, V13.0.88
// Based on NVVM 20.0.0
//

.version 9.0
.target sm_100
.address_size 64

.func  (.param .b64 func_retval0) _ZNK6XPlane9intersectEPdi
(
	.param .b64 _ZNK6XPlane9intersectEPdi_param_0,
	.param .b64 _ZNK6XPlane9intersectEPdi_param_1,
	.param .b32 _ZNK6XPlane9intersectEPdi_param_2
)
;
.func  (.param .b64 func_retval0) _ZNK6YPlane9intersectEPdi
(
	.param .b64 _ZNK6YPlane9intersectEPdi_param_0,
	.param .b64 _ZNK6YPlane9intersectEPdi_param_1,
	.param .b32 _ZNK6YPlane9intersectEPdi_param_2
)
;
.func  (.param .b64 func_retval0) _ZNK6ZPlane9intersectEPdi
(
	.param .b64 _ZNK6ZPlane9intersectEPdi_param_0,
	.param .b64 _ZNK6ZPlane9intersectEPdi_param_1,
	.param .b32 _ZNK6ZPlane9intersectEPdi_param_2
)
;
.global .align 8 .u64 _ZTV6XPlane[5] = {0, 0, 0, 0, _ZNK6XPlane9intersectEPdi};
.global .align 8 .u64 _ZTV6YPlane[5] = {0, 0, 0, 0, _ZNK6YPlane9intersectEPdi};
.global .align 8 .u64 _ZTV6ZPlane[5] = {0, 0, 0, 0, _ZNK6ZPlane9intersectEPdi};

.func  (.param .b64 func_retval0) _ZNK6XPlane9intersectEPdi(
	.param .b64 _ZNK6XPlane9intersectEPdi_param_0,
	.param .b64 _ZNK6XPlane9intersectEPdi_param_1,
	.param .b32 _ZNK6XPlane9intersectEPdi_param_2
)
{
	.reg .pred 	%p<4>;
	.reg .b64 	%rd<2>;
	.reg .b64 	%fd<10>;

	ld.param.u64 	%rd1, [_ZNK6XPlane9intersectEPdi_param_1];
	ld.f64 	%fd1, [%rd1];
	ld.f64 	%fd2, [%rd1+24];
	setp.eq.f64 	%p1, %fd1, 0d0000000000000000;
	mov.f64 	%fd9, 0d0000000000000000;
	@%p1 bra 	$L__BB0_3;
	setp.eq.f64 	%p2, %fd2, 0d0000000000000000;
	mov.f64 	%fd9, 0d7FF0000000000000;
	@%p2 bra 	$L__BB0_3;
	neg.f64 	%fd7, %fd1;
	div.rn.f64 	%fd8, %fd7, %fd2;
	setp.le.f64 	%p3, %fd8, 0d0000000000000000;
	selp.f64 	%fd9, 0d7FF0000000000000, %fd8, %p3;
$L__BB0_3:
	st.param.f64 	[func_retval0], %fd9;
	ret;

}
.func  (.param .b64 func_retval0) _ZNK6YPlane9intersectEPdi(
	.param .b64 _ZNK6YPlane9intersectEPdi_param_0,
	.param .b64 _ZNK6YPlane9intersectEPdi_param_1,
	.param .b32 _ZNK6YPlane9intersectEPdi_param_2
)
{
	.reg .pred 	%p<4>;
	.reg .b32 	%r<3>;
	.reg .b64 	%rd<6>;
	.reg .b64 	%fd<10>;

	ld.param.u64 	%rd1, [_ZNK6YPlane9intersectEPdi_param_1];
	ld.param.u32 	%r1, [_ZNK6YPlane9intersectEPdi_param_2];
	shl.b32 	%r2, %r1, 1;
	mul.wide.s32 	%rd2, %r2, 8;
	add.s64 	%rd3, %rd1, %rd2;
	ld.f64 	%fd1, [%rd3];
	mul.wide.s32 	%rd4, %r1, 8;
	add.s64 	%rd5, %rd3, %rd4;
	ld.f64 	%fd2, [%rd5];
	setp.eq.f64 	%p1, %fd1, 0d0000000000000000;
	mov.f64 	%fd9, 0d0000000000000000;
	@%p1 bra 	$L__BB1_3;
	setp.eq.f64 	%p2, %fd2, 0d0000000000000000;
	mov.f64 	%fd9, 0d7FF0000000000000;
	@%p2 bra 	$L__BB1_3;
	neg.f64 	%fd7, %fd1;
	div.rn.f64 	%fd8, %fd7, %fd2;
	setp.le.f64 	%p3, %fd8, 0d0000000000000000;
	selp.f64 	%fd9, 0d7FF0000000000000, %fd8, %p3;
$L__BB1_3:
	st.param.f64 	[func_retval0], %fd9;
	ret;

}
.func  (.param .b64 func_retval0) _ZNK6ZPlane9intersectEPdi(
	.param .b64 _ZNK6ZPlane9intersectEPdi_param_0,
	.param .b64 _ZNK6ZPlane9intersectEPdi_param_1,
	.param .b32 _ZNK6ZPlane9intersectEPdi_param_2
)
{
	.reg .pred 	%p<4>;
	.reg .b32 	%r<3>;
	.reg .b64 	%rd<6>;
	.reg .b64 	%fd<10>;

	ld.param.u64 	%rd1, [_ZNK6ZPlane9intersectEPdi_param_1];
	ld.param.u32 	%r1, [_ZNK6ZPlane9intersectEPdi_param_2];
	shl.b32 	%r2, %r1, 2;
	mul.wide.s32 	%rd2, %r2, 8;
	add.s64 	%rd3, %rd1, %rd2;
	ld.f64 	%fd1, [%rd3];
	mul.wide.s32 	%rd4, %r1, 8;
	add.s64 	%rd5, %rd3, %rd4;
	ld.f64 	%fd2, [%rd5];
	setp.eq.f64 	%p1, %fd1, 0d0000000000000000;
	mov.f64 	%fd9, 0d0000000000000000;
	@%p1 bra 	$L__BB2_3;
	setp.eq.f64 	%p2, %fd2, 0d0000000000000000;
	mov.f64 	%fd9, 0d7FF0000000000000;
	@%p2 bra 	$L__BB2_3;
	neg.f64 	%fd7, %fd1;
	div.rn.f64 	%fd8, %fd7, %fd2;
	setp.le.f64 	%p3, %fd8, 0d0000000000000000;
	selp.f64 	%fd9, 0d7FF0000000000000, %fd8, %p3;
$L__BB2_3:
	st.param.f64 	[func_retval0], %fd9;
	ret;

}
	// .globl	_Z10makeXPlaneP5Shape
.visible .entry _Z10makeXPlaneP5Shape(
	.param .u64 .ptr .align 1 _Z10makeXPlaneP5Shape_param_0
)
{
	.reg .b64 	%rd<6>;

	ld.param.u64 	%rd1, [_Z10makeXPlaneP5Shape_param_0];
	cvta.to.global.u64 	%rd2, %rd1;
	mov.u64 	%rd3, _ZTV6XPlane;
	cvta.global.u64 	%rd4, %rd3;
	add.s64 	%rd5, %rd4, 16;
	st.global.u64 	[%rd2], %rd5;
	ret;

}
	// .globl	_Z10makeYPlaneP5Shape
.visible .entry _Z10makeYPlaneP5Shape(
	.param .u64 .ptr .align 1 _Z10makeYPlaneP5Shape_param_0
)
{
	.reg .b64 	%rd<6>;

	ld.param.u64 	%rd1, [_Z10makeYPlaneP5Shape_param_0];
	cvta.to.global.u64 	%rd2, %rd1;
	mov.u64 	%rd3, _ZTV6YPlane;
	cvta.global.u64 	%rd4, %rd3;
	add.s64 	%rd5, %rd4, 16;
	st.global.u64 	[%rd2], %rd5;
	ret;

}
	// .globl	_Z10makeZPlaneP5Shape
.visible .entry _Z10makeZPlaneP5Shape(
	.param .u64 .ptr .align 1 _Z10makeZPlaneP5Shape_param_0
)
{
	.reg .b64 	%rd<6>;

	ld.param.u64 	%rd1, [_Z10makeZPlaneP5Shape_param_0];
	cvta.to.global.u64 	%rd2, %rd1;
	mov.u64 	%rd3, _ZTV6ZPlane;
	cvta.global.u64 	%rd4, %rd3;
	add.s64 	%rd5, %rd4, 16;
	st.global.u64 	[%rd2], %rd5;
	ret;

}
	// .globl	_Z21compute_intersectionsPdiS_8Geometry
.visible .entry _Z21compute_intersectionsPdiS_8Geometry(
	.param .u64 .ptr .align 1 _Z21compute_intersectionsPdiS_8Geometry_param_0,
	.param .u32 _Z21compute_intersectionsPdiS_8Geometry_param_1,
	.param .u64 .ptr .align 1 _Z21compute_intersectionsPdiS_8Geometry_param_2,
	.param .align 8 .b8 _Z21compute_intersectionsPdiS_8Geometry_param_3[40]
)
{
	.reg .pred 	%p<10>;
	.reg .b32 	%r<25>;
	.reg .b64 	%rd<110>;
	.reg .b64 	%fd<112>;

	ld.param.u64 	%rd9, [_Z21compute_intersectionsPdiS_8Geometry_param_0];
	ld.param.u32 	%r1, [_Z21compute_intersectionsPdiS_8Geometry_param_3+32];
	ld.param.u64 	%rd11, [_Z21compute_intersectionsPdiS_8Geometry_param_3];
	ld.param.u32 	%r18, [_Z21compute_intersectionsPdiS_8Geometry_param_1];
	ld.param.u64 	%rd10, [_Z21compute_intersectionsPdiS_8Geometry_param_2];
	cvta.to.global.u64 	%rd1, %rd11;
	mov.u32 	%r2, %tid.x;
	setp.lt.s32 	%p1, %r1, 1;
	mov.f64 	%fd111, 0d7FF0000000000000;
	@%p1 bra 	$L__BB6_13;
	mul.wide.u32 	%rd12, %r2, 8;
	add.s64 	%rd2, %rd9, %rd12;
	and.b32  	%r3, %r1, 15;
	setp.lt.u32 	%p2, %r1, 16;
	mov.f64 	%fd111, 0d7FF0000000000000;
	mov.b32 	%r22, 0;
	@%p2 bra 	$L__BB6_4;
	and.b32  	%r22, %r1, 2147483632;
	neg.s32 	%r20, %r22;
	add.s64 	%rd108, %rd1, 64;
	mov.f64 	%fd111, 0d7FF0000000000000;
$L__BB6_3:
	.pragma "nounroll";
	ld.global.u64 	%rd13, [%rd108+-64];
	ld.u64 	%rd14, [%rd13];
	ld.u64 	%rd15, [%rd14+16];
	{ // callseq 0, 0
	.param .b64 param0;
	st.param.b64 	[param0], %rd13;
	.param .b64 param1;
	st.param.b64 	[param1], %rd2;
	.param .b32 param2;
	st.param.b32 	[param2], %r18;
	.param .b64 retval0;
	prototype_0 : .callprototype (.param .b64 _) _ (.param .b64 _, .param .b64 _, .param .b32 _);
	call (retval0), 
	%rd15, 
	(
	param0, 
	param1, 
	param2
	)
	, prototype_0;
	ld.param.f64 	%fd18, [retval0];
	} // callseq 0
	min.f64 	%fd20, %fd111, %fd18;
	ld.global.u64 	%rd16, [%rd108+-56];
	ld.u64 	%rd17, [%rd16];
	ld.u64 	%rd18, [%rd17+16];
	{ // callseq 1, 0
	.param .b64 param0;
	st.param.b64 	[param0], %rd16;
	.param .b64 param1;
	st.param.b64 	[param1], %rd2;
	.param .b32 param2;
	st.param.b32 	[param2], %r18;
	.param .b64 retval0;
	prototype_1 : .callprototype (.param .b64 _) _ (.param .b64 _, .param .b64 _, .param .b32 _);
	call (retval0), 
	%rd18, 
	(
	param0, 
	param1, 
	param2
	)
	, prototype_1;
	ld.param.f64 	%fd21, [retval0];
	} // callseq 1
	min.f64 	%fd23, %fd20, %fd21;
	ld.global.u64 	%rd19, [%rd108+-48];
	ld.u64 	%rd20, [%rd19];
	ld.u64 	%rd21, [%rd20+16];
	{ // callseq 2, 0
	.param .b64 param0;
	st.param.b64 	[param0], %rd19;
	.param .b64 param1;
	st.param.b64 	[param1], %rd2;
	.param .b32 param2;
	st.param.b32 	[param2], %r18;
	.param .b64 retval0;
	prototype_2 : .callprototype (.param .b64 _) _ (.param .b64 _, .param .b64 _, .param .b32 _);
	call (retval0), 
	%rd21, 
	(
	param0, 
	param1, 
	param2
	)
	, prototype_2;
	ld.param.f64 	%fd24, [retval0];
	} // callseq 2
	min.f64 	%fd26, %fd23, %fd24;
	ld.global.u64 	%rd22, [%rd108+-40];
	ld.u64 	%rd23, [%rd22];
	ld.u64 	%rd24, [%rd23+16];
	{ // callseq 3, 0
	.param .b64 param0;
	st.param.b64 	[param0], %rd22;
	.param .b64 param1;
	st.param.b64 	[param1], %rd2;
	.param .b32 param2;
	st.param.b32 	[param2], %r18;
	.param .b64 retval0;
	prototype_3 : .callprototype (.param .b64 _) _ (.param .b64 _, .param .b64 _, .param .b32 _);
	call (retval0), 
	%rd24, 
	(
	param0, 
	param1, 
	param2
	)
	, prototype_3;
	ld.param.f64 	%fd27, [retval0];
	} // callseq 3
	min.f64 	%fd29, %fd26, %fd27;
	ld.global.u64 	%rd25, [%rd108+-32];
	ld.u64 	%rd26, [%rd25];
	ld.u64 	%rd27, [%rd26+16];
	{ // callseq 4, 0
	.param .b64 param0;
	st.param.b64 	[param0], %rd25;
	.param .b64 param1;
	st.param.b64 	[param1], %rd2;
	.param .b32 param2;
	st.param.b32 	[param2], %r18;
	.param .b64 retval0;
	prototype_4 : .callprototype (.param .b64 _) _ (.param .b64 _, .param .b64 _, .param .b32 _);
	call (retval0), 
	%rd27, 
	(
	param0, 
	param1, 
	param2
	)
	, prototype_4;
	ld.param.f64 	%fd30, [retval0];
	} // callseq 4
	min.f64 	%fd32, %fd29, %fd30;
	ld.global.u64 	%rd28, [%rd108+-24];
	ld.u64 	%rd29, [%rd28];
	ld.u64 	%rd30, [%rd29+16];
	{ // callseq 5, 0
	.param .b64 param0;
	st.param.b64 	[param0], %rd28;
	.param .b64 param1;
	st.param.b64 	[param1], %rd2;
	.param .b32 param2;
	st.param.b32 	[param2], %r18;
	.param .b64 retval0;
	prototype_5 : .callprototype (.param .b64 _) _ (.param .b64 _, .param .b64 _, .param .b32 _);
	call (retval0), 
	%rd30, 
	(
	param0, 
	param1, 
	param2
	)
	, prototype_5;
	ld.param.f64 	%fd33, [retval0];
	} // callseq 5
	min.f64 	%fd35, %fd32, %fd33;
	ld.global.u64 	%rd31, [%rd108+-16];
	ld.u64 	%rd32, [%rd31];
	ld.u64 	%rd33, [%rd32+16];
	{ // callseq 6, 0
	.param .b64 param0;
	st.param.b64 	[param0], %rd31;
	.param .b64 param1;
	st.param.b64 	[param1], %rd2;
	.param .b32 param2;
	st.param.b32 	[param2], %r18;
	.param .b64 retval0;
	prototype_6 : .callprototype (.param .b64 _) _ (.param .b64 _, .param .b64 _, .param .b32 _);
	call (retval0), 
	%rd33, 
	(
	param0, 
	param1, 
	param2
	)
	, prototype_6;
	ld.param.f64 	%fd36, [retval0];
	} // callseq 6
	min.f64 	%fd38, %fd35, %fd36;
	ld.global.u64 	%rd34, [%rd108+-8];
	ld.u64 	%rd35, [%rd34];
	ld.u64 	%rd36, [%rd35+16];
	{ // callseq 7, 0
	.param .b64 param0;
	st.param.b64 	[param0], %rd34;
	.param .b64 param1;
	st.param.b64 	[param1], %rd2;
	.param .b32 param2;
	st.param.b32 	[param2], %r18;
	.param .b64 retval0;
	prototype_7 : .callprototype (.param .b64 _) _ (.param .b64 _, .param .b64 _, .param .b32 _);
	call (retval0), 
	%rd36, 
	(
	param0, 
	param1, 
	param2
	)
	, prototype_7;
	ld.param.f64 	%fd39, [retval0];
	} // callseq 7
	min.f64 	%fd41, %fd38, %fd39;
	ld.global.u64 	%rd37, [%rd108];
	ld.u64 	%rd38, [%rd37];
	ld.u64 	%rd39, [%rd38+16];
	{ // callseq 8, 0
	.param .b64 param0;
	st.param.b64 	[param0], %rd37;
	.param .b64 param1;
	st.param.b64 	[param1], %rd2;
	.param .b32 param2;
	st.param.b32 	[param2], %r18;
	.param .b64 retval0;
	prototype_8 : .callprototype (.param .b64 _) _ (.param .b64 _, .param .b64 _, .param .b32 _);
	call (retval0), 
	%rd39, 
	(
	param0, 
	param1, 
	param2
	)
	, prototype_8;
	ld.param.f64 	%fd42, [retval0];
	} // callseq 8
	min.f64 	%fd44, %fd41, %fd42;
	ld.global.u64 	%rd40, [%rd108+8];
	ld.u64 	%rd41, [%rd40];
	ld.u64 	%rd42, [%rd41+16];
	{ // callseq 9, 0
	.param .b64 param0;
	st.param.b64 	[param0], %rd40;
	.param .b64 param1;
	st.param.b64 	[param1], %rd2;
	.param .b32 param2;
	st.param.b32 	[param2], %r18;
	.param .b64 retval0;
	prototype_9 : .callprototype (.param .b64 _) _ (.param .b64 _, .param .b64 _, .param .b32 _);
	call (retval0), 
	%rd42, 
	(
	param0, 
	param1, 
	param2
	)
	, prototype_9;
	ld.param.f64 	%fd45, [retval0];
	} // callseq 9
	min.f64 	%fd47, %fd44, %fd45;
	ld.global.u64 	%rd43, [%rd108+16];
	ld.u64 	%rd44, [%rd43];
	ld.u64 	%rd45, [%rd44+16];
	{ // callseq 10, 0
	.param .b64 param0;
	st.param.b64 	[param0], %rd43;
	.param .b64 param1;
	st.param.b64 	[param1], %rd2;
	.param .b32 param2;
	st.param.b32 	[param2], %r18;
	.param .b64 retval0;
	prototype_10 : .callprototype (.param .b64 _) _ (.param .b64 _, .param .b64 _, .param .b32 _);
	call (retval0), 
	%rd45, 
	(
	param0, 
	param1, 
	param2
	)
	, prototype_10;
	ld.param.f64 	%fd48, [retval0];
	} // callseq 10
	min.f64 	%fd50, %fd47, %fd48;
	ld.global.u64 	%rd46, [%rd108+24];
	ld.u64 	%rd47, [%rd46];
	ld.u64 	%rd48, [%rd47+16];
	{ // callseq 11, 0
	.param .b64 param0;
	st.param.b64 	[param0], %rd46;
	.param .b64 param1;
	st.param.b64 	[param1], %rd2;
	.param .b32 param2;
	st.param.b32 	[param2], %r18;
	.param .b64 retval0;
	prototype_11 : .callprototype (.param .b64 _) _ (.param .b64 _, .param .b64 _, .param .b32 _);
	call (retval0), 
	%rd48, 
	(
	param0, 
	param1, 
	param2
	)
	, prototype_11;
	ld.param.f64 	%fd51, [retval0];
	} // callseq 11
	min.f64 	%fd53, %fd50, %fd51;
	ld.global.u64 	%rd49, [%rd108+32];
	ld.u64 	%rd50, [%rd49];
	ld.u64 	%rd51, [%rd50+16];
	{ // callseq 12, 0
	.param .b64 param0;
	st.param.b64 	[param0], %rd49;
	.param .b64 param1;
	st.param.b64 	[param1], %rd2;
	.param .b32 param2;
	st.param.b32 	[param2], %r18;
	.param .b64 retval0;
	prototype_12 : .callprototype (.param .b64 _) _ (.param .b64 _, .param .b64 _, .param .b32 _);
	call (retval0), 
	%rd51, 
	(
	param0, 
	param1, 
	param2
	)
	, prototype_12;
	ld.param.f64 	%fd54, [retval0];
	} // callseq 12
	min.f64 	%fd56, %fd53, %fd54;
	ld.global.u64 	%rd52, [%rd108+40];
	ld.u64 	%rd53, [%rd52];
	ld.u64 	%rd54, [%rd53+16];
	{ // callseq 13, 0
	.param .b64 param0;
	st.param.b64 	[param0], %rd52;
	.param .b64 param1;
	st.param.b64 	[param1], %rd2;
	.param .b32 param2;
	st.param.b32 	[param2], %r18;
	.param .b64 retval0;
	prototype_13 : .callprototype (.param .b64 _) _ (.param .b64 _, .param .b64 _, .param .b32 _);
	call (retval0), 
	%rd54, 
	(
	param0, 
	param1, 
	param2
	)
	, prototype_13;
	ld.param.f64 	%fd57, [retval0];
	} // callseq 13
	min.f64 	%fd59, %fd56, %fd57;
	ld.global.u64 	%rd55, [%rd108+48];
	ld.u64 	%rd56, [%rd55];
	ld.u64 	%rd57, [%rd56+16];
	{ // callseq 14, 0
	.param .b64 param0;
	st.param.b64 	[param0], %rd55;
	.param .b64 param1;
	st.param.b64 	[param1], %rd2;
	.param .b32 param2;
	st.param.b32 	[param2], %r18;
	.param .b64 retval0;
	prototype_14 : .callprototype (.param .b64 _) _ (.param .b64 _, .param .b64 _, .param .b32 _);
	call (retval0), 
	%rd57, 
	(
	param0, 
	param1, 
	param2
	)
	, prototype_14;
	ld.param.f64 	%fd60, [retval0];
	} // callseq 14
	min.f64 	%fd62, %fd59, %fd60;
	ld.global.u64 	%rd58, [%rd108+56];
	ld.u64 	%rd59, [%rd58];
	ld.u64 	%rd60, [%rd59+16];
	{ // callseq 15, 0
	.param .b64 param0;
	st.param.b64 	[param0], %rd58;
	.param .b64 param1;
	st.param.b64 	[param1], %rd2;
	.param .b32 param2;
	st.param.b32 	[param2], %r18;
	.param .b64 retval0;
	prototype_15 : .callprototype (.param .b64 _) _ (.param .b64 _, .param .b64 _, .param .b32 _);
	call (retval0), 
	%rd60, 
	(
	param0, 
	param1, 
	param2
	)
	, prototype_15;
	ld.param.f64 	%fd63, [retval0];
	} // callseq 15
	min.f64 	%fd111, %fd62, %fd63;
	add.s32 	%r20, %r20, 16;
	add.s64 	%rd108, %rd108, 128;
	setp.ne.s32 	%p3, %r20, 0;
	@%p3 bra 	$L__BB6_3;
$L__BB6_4:
	setp.eq.s32 	%p4, %r3, 0;
	@%p4 bra 	$L__BB6_13;
	and.b32  	%r9, %r1, 7;
	setp.lt.u32 	%p5, %r3, 8;
	@%p5 bra 	$L__BB6_7;
	mul.wide.u32 	%rd61, %r22, 8;
	add.s64 	%rd62, %rd1, %rd61;
	ld.global.u64 	%rd63, [%rd62];
	ld.u64 	%rd64, [%rd63];
	ld.u64 	%rd65, [%rd64+16];
	{ // callseq 16, 0
	.param .b64 param0;
	st.param.b64 	[param0], %rd63;
	.param .b64 param1;
	st.param.b64 	[param1], %rd2;
	.param .b32 param2;
	st.param.b32 	[param2], %r18;
	.param .b64 retval0;
	prototype_16 : .callprototype (.param .b64 _) _ (.param .b64 _, .param .b64 _, .param .b32 _);
	call (retval0), 
	%rd65, 
	(
	param0, 
	param1, 
	param2
	)
	, prototype_16;
	ld.param.f64 	%fd66, [retval0];
	} // callseq 16
	min.f64 	%fd68, %fd111, %fd66;
	ld.global.u64 	%rd66, [%rd62+8];
	ld.u64 	%rd67, [%rd66];
	ld.u64 	%rd68, [%rd67+16];
	{ // callseq 17, 0
	.param .b64 param0;
	st.param.b64 	[param0], %rd66;
	.param .b64 param1;
	st.param.b64 	[param1], %rd2;
	.param .b32 param2;
	st.param.b32 	[param2], %r18;
	.param .b64 retval0;
	prototype_17 : .callprototype (.param .b64 _) _ (.param .b64 _, .param .b64 _, .param .b32 _);
	call (retval0), 
	%rd68, 
	(
	param0, 
	param1, 
	param2
	)
	, prototype_17;
	ld.param.f64 	%fd69, [retval0];
	} // callseq 17
	min.f64 	%fd71, %fd68, %fd69;
	ld.global.u64 	%rd69, [%rd62+16];
	ld.u64 	%rd70, [%rd69];
	ld.u64 	%rd71, [%rd70+16];
	{ // callseq 18, 0
	.param .b64 param0;
	st.param.b64 	[param0], %rd69;
	.param .b64 param1;
	st.param.b64 	[param1], %rd2;
	.param .b32 param2;
	st.param.b32 	[param2], %r18;
	.param .b64 retval0;
	prototype_18 : .callprototype (.param .b64 _) _ (.param .b64 _, .param .b64 _, .param .b32 _);
	call (retval0), 
	%rd71, 
	(
	param0, 
	param1, 
	param2
	)
	, prototype_18;
	ld.param.f64 	%fd72, [retval0];
	} // callseq 18
	min.f64 	%fd74, %fd71, %fd72;
	ld.global.u64 	%rd72, [%rd62+24];
	ld.u64 	%rd73, [%rd72];
	ld.u64 	%rd74, [%rd73+16];
	{ // callseq 19, 0
	.param .b64 param0;
	st.param.b64 	[param0], %rd72;
	.param .b64 param1;
	st.param.b64 	[param1], %rd2;
	.param .b32 param2;
	st.param.b32 	[param2], %r18;
	.param .b64 retval0;
	prototype_19 : .callprototype (.param .b64 _) _ (.param .b64 _, .param .b64 _, .param .b32 _);
	call (retval0), 
	%rd74, 
	(
	param0, 
	param1, 
	param2
	)
	, prototype_19;
	ld.param.f64 	%fd75, [retval0];
	} // callseq 19
	min.f64 	%fd77, %fd74, %fd75;
	ld.global.u64 	%rd75, [%rd62+32];
	ld.u64 	%rd76, [%rd75];
	ld.u64 	%rd77, [%rd76+16];
	{ // callseq 20, 0
	.param .b64 param0;
	st.param.b64 	[param0], %rd75;
	.param .b64 param1;
	st.param.b64 	[param1], %rd2;
	.param .b32 param2;
	st.param.b32 	[param2], %r18;
	.param .b64 retval0;
	prototype_20 : .callprototype (.param .b64 _) _ (.param .b64 _, .param .b64 _, .param .b32 _);
	call (retval0), 
	%rd77, 
	(
	param0, 
	param1, 
	param2
	)
	, prototype_20;
	ld.param.f64 	%fd78, [retval0];
	} // callseq 20
	min.f64 	%fd80, %fd77, %fd78;
	ld.global.u64 	%rd78, [%rd62+40];
	ld.u64 	%rd79, [%rd78];
	ld.u64 	%rd80, [%rd79+16];
	{ // callseq 21, 0
	.param .b64 param0;
	st.param.b64 	[param0], %rd78;
	.param .b64 param1;
	st.param.b64 	[param1], %rd2;
	.param .b32 param2;
	st.param.b32 	[param2], %r18;
	.param .b64 retval0;
	prototype_21 : .callprototype (.param .b64 _) _ (.param .b64 _, .param .b64 _, .param .b32 _);
	call (retval0), 
	%rd80, 
	(
	param0, 
	param1, 
	param2
	)
	, prototype_21;
	ld.param.f64 	%fd81, [retval0];
	} // callseq 21
	min.f64 	%fd83, %fd80, %fd81;
	ld.global.u64 	%rd81, [%rd62+48];
	ld.u64 	%rd82, [%rd81];
	ld.u64 	%rd83, [%rd82+16];
	{ // callseq 22, 0
	.param .b64 param0;
	st.param.b64 	[param0], %rd81;
	.param .b64 param1;
	st.param.b64 	[param1], %rd2;
	.param .b32 param2;
	st.param.b32 	[param2], %r18;
	.param .b64 retval0;
	prototype_22 : .callprototype (.param .b64 _) _ (.param .b64 _, .param .b64 _, .param .b32 _);
	call (retval0), 
	%rd83, 
	(
	param0, 
	param1, 
	param2
	)
	, prototype_22;
	ld.param.f64 	%fd84, [retval0];
	} // callseq 22
	min.f64 	%fd86, %fd83, %fd84;
	ld.global.u64 	%rd84, [%rd62+56];
	ld.u64 	%rd85, [%rd84];
	ld.u64 	%rd86, [%rd85+16];
	{ // callseq 23, 0
	.param .b64 param0;
	st.param.b64 	[param0], %rd84;
	.param .b64 param1;
	st.param.b64 	[param1], %rd2;
	.param .b32 param2;
	st.param.b32 	[param2], %r18;
	.param .b64 retval0;
	prototype_23 : .callprototype (.param .b64 _) _ (.param .b64 _, .param .b64 _, .param .b32 _);
	call (retval0), 
	%rd86, 
	(
	param0, 
	param1, 
	param2
	)
	, prototype_23;
	ld.param.f64 	%fd87, [retval0];
	} // callseq 23
	min.f64 	%fd111, %fd86, %fd87;
	add.s32 	%r22, %r22, 8;
$L__BB6_7:
	setp.eq.s32 	%p6, %r9, 0;
	@%p6 bra 	$L__BB6_13;
	and.b32  	%r12, %r1, 3;
	setp.lt.u32 	%p7, %r9, 4;
	@%p7 bra 	$L__BB6_10;
	mul.wide.u32 	%rd87, %r22, 8;
	add.s64 	%rd88, %rd1, %rd87;
	ld.global.u64 	%rd89, [%rd88];
	ld.u64 	%rd90, [%rd89];
	ld.u64 	%rd91, [%rd90+16];
	{ // callseq 24, 0
	.param .b64 param0;
	st.param.b64 	[param0], %rd89;
	.param .b64 param1;
	st.param.b64 	[param1], %rd2;
	.param .b32 param2;
	st.param.b32 	[param2], %r18;
	.param .b64 retval0;
	prototype_24 : .callprototype (.param .b64 _) _ (.param .b64 _, .param .b64 _, .param .b32 _);
	call (retval0), 
	%rd91, 
	(
	param0, 
	param1, 
	param2
	)
	, prototype_24;
	ld.param.f64 	%fd90, [retval0];
	} // callseq 24
	min.f64 	%fd92, %fd111, %fd90;
	ld.global.u64 	%rd92, [%rd88+8];
	ld.u64 	%rd93, [%rd92];
	ld.u64 	%rd94, [%rd93+16];
	{ // callseq 25, 0
	.param .b64 param0;
	st.param.b64 	[param0], %rd92;
	.param .b64 param1;
	st.param.b64 	[param1], %rd2;
	.param .b32 param2;
	st.param.b32 	[param2], %r18;
	.param .b64 retval0;
	prototype_25 : .callprototype (.param .b64 _) _ (.param .b64 _, .param .b64 _, .param .b32 _);
	call (retval0), 
	%rd94, 
	(
	param0, 
	param1, 
	param2
	)
	, prototype_25;
	ld.param.f64 	%fd93, [retval0];
	} // callseq 25
	min.f64 	%fd95, %fd92, %fd93;
	ld.global.u64 	%rd95, [%rd88+16];
	ld.u64 	%rd96, [%rd95];
	ld.u64 	%rd97, [%rd96+16];
	{ // callseq 26, 0
	.param .b64 param0;
	st.param.b64 	[param0], %rd95;
	.param .b64 param1;
	st.param.b64 	[param1], %rd2;
	.param .b32 param2;
	st.param.b32 	[param2], %r18;
	.param .b64 retval0;
	prototype_26 : .callprototype (.param .b64 _) _ (.param .b64 _, .param .b64 _, .param .b32 _);
	call (retval0), 
	%rd97, 
	(
	param0, 
	param1, 
	param2
	)
	, prototype_26;
	ld.param.f64 	%fd96, [retval0];
	} // callseq 26
	min.f64 	%fd98, %fd95, %fd96;
	ld.global.u64 	%rd98, [%rd88+24];
	ld.u64 	%rd99, [%rd98];
	ld.u64 	%rd100, [%rd99+16];
	{ // callseq 27, 0
	.param .b64 param0;
	st.param.b64 	[param0], %rd98;
	.param .b64 param1;
	st.param.b64 	[param1], %rd2;
	.param .b32 param2;
	st.param.b32 	[param2], %r18;
	.param .b64 retval0;
	prototype_27 : .callprototype (.param .b64 _) _ (.param .b64 _, .param .b64 _, .param .b32 _);
	call (retval0), 
	%rd100, 
	(
	param0, 
	param1, 
	param2
	)
	, prototype_27;
	ld.param.f64 	%fd99, [retval0];
	} // callseq 27
	min.f64 	%fd111, %fd98, %fd99;
	add.s32 	%r22, %r22, 4;
$L__BB6_10:
	setp.eq.s32 	%p8, %r12, 0;
	@%p8 bra 	$L__BB6_13;
	mul.wide.u32 	%rd101, %r22, 8;
	add.s64 	%rd109, %rd1, %rd101;
	neg.s32 	%r24, %r12;
$L__BB6_12:
	.pragma "nounroll";
	ld.global.u64 	%rd102, [%rd109];
	ld.u64 	%rd103, [%rd102];
	ld.u64 	%rd104, [%rd103+16];
	{ // callseq 28, 0
	.param .b64 param0;
	st.param.b64 	[param0], %rd102;
	.param .b64 param1;
	st.param.b64 	[param1], %rd2;
	.param .b32 param2;
	st.param.b32 	[param2], %r18;
	.param .b64 retval0;
	prototype_28 : .callprototype (.param .b64 _) _ (.param .b64 _, .param .b64 _, .param .b32 _);
	call (retval0), 
	%rd104, 
	(
	param0, 
	param1, 
	param2
	)
	, prototype_28;
	ld.param.f64 	%fd101, [retval0];
	} // callseq 28
	min.f64 	%fd111, %fd111, %fd101;
	add.s64 	%rd109, %rd109, 8;
	add.s32 	%r24, %r24, 1;
	setp.ne.s32 	%p9, %r24, 0;
	@%p9 bra 	$L__BB6_12;
$L__BB6_13:
	cvta.to.global.u64 	%rd105, %rd10;
	mul.wide.u32 	%rd106, %r2, 8;
	add.s64 	%rd107, %rd105, %rd106;
	st.global.f64 	[%rd107], %fd111;
	ret;

}


// ===== COMPILED SASS (sm_100) =====

	.target	sm_100

	.elftype	@"ET_EXEC"


//--------------------- .note.nv.tkinfo           --------------------------
	.section	.note.nv.tkinfo,"",@"SHT_NOTE"
	.sectionflags	@"SHF_NOTE_NV_TKINFO"
	.tkinfo
        /*0018*/ 	.word	0x00000002
        /*0030*/ 	.string	""
        /*0030*/ 	.string	"ptxas"
        /*0030*/ 	.string	"Cuda compilation tools, release 13.0, V13.0.88"
        /*0030*/ 	.string	"Build cuda_13.0.r13.0/compiler.36424714_0"
        /*0030*/ 	.string	"-arch sm_100 -m 64 "



//--------------------- .note.nv.cuinfo           --------------------------
	.section	.note.nv.cuinfo,"",@"SHT_NOTE"
	.sectionflags	@"SHF_NOTE_NV_CUINFO"
        /*0018*/ 	.short	0x0002
        /*001a*/ 	.short	0x0064
        /*001c*/ 	.short	0x0082
	.zero		2


//--------------------- .nv.info                  --------------------------
	.section	.nv.info,"",@"SHT_CUDA_INFO"
	.align	4


	//----- nvinfo : EIATTR_REGCOUNT
	.align		4
        /*0000*/ 	.byte	0x04, 0x2f
        /*0002*/ 	.short	(.L_4 - .L_3)
	.align		4
.L_3:
        /*0004*/ 	.word	index@(_Z10makeZPlaneP5Shape)
        /*0008*/ 	.word	0x0000001a


	//----- nvinfo : EIATTR_FRAME_SIZE
	.align		4
.L_4:
        /*000c*/ 	.byte	0x04, 0x11
        /*000e*/ 	.short	(.L_6 - .L_5)
	.align		4
.L_5:
        /*0010*/ 	.word	index@($__internal_3_$__cuda_sm20_div_rn_f64_full)
        /*0014*/ 	.word	0x00000000


	//----- nvinfo : EIATTR_FRAME_SIZE
	.align		4
.L_6:
        /*0018*/ 	.byte	0x04, 0x11
        /*001a*/ 	.short	(.L_8 - .L_7)
	.align		4
.L_7:
        /*001c*/ 	.word	index@($_Z10makeZPlaneP5Shape$_ZNK6ZPlane9intersectEPdi)
        /*0020*/ 	.word	0x00000000


	//----- nvinfo : EIATTR_FRAME_SIZE
	.align		4
.L_8:
        /*0024*/ 	.byte	0x04, 0x11
        /*0026*/ 	.short	(.L_10 - .L_9)
	.align		4
.L_9:
        /*0028*/ 	.word	index@($_Z10makeZPlaneP5Shape$_ZNK6YPlane9intersectEPdi)
        /*002c*/ 	.word	0x00000000


	//----- nvinfo : EIATTR_FRAME_SIZE
	.align		4
.L_10:
        /*0030*/ 	.byte	0x04, 0x11
        /*0032*/ 	.short	(.L_12 - .L_11)
	.align		4
.L_11:
        /*0034*/ 	.word	index@($_Z10makeZPlaneP5Shape$_ZNK6XPlane9intersectEPdi)
        /*0038*/ 	.word	0x00000000


	//----- nvinfo : EIATTR_FRAME_SIZE
	.align		4
.L_12:
        /*003c*/ 	.byte	0x04, 0x11
        /*003e*/ 	.short	(.L_14 - .L_13)
	.align		4
.L_13:
        /*0040*/ 	.word	index@(_Z10makeZPlaneP5Shape)
        /*0044*/ 	.word	0x00000000


	//----- nvinfo : EIATTR_REGCOUNT
	.align		4
.L_14:
        /*0048*/ 	.byte	0x04, 0x2f
        /*004a*/ 	.short	(.L_16 - .L_15)
	.align		4
.L_15:
        /*004c*/ 	.word	index@(_Z10makeXPlaneP5Shape)
        /*0050*/ 	.word	0x0000001a


	//----- nvinfo : EIATTR_FRAME_SIZE
	.align		4
.L_16:
        /*0054*/ 	.byte	0x04, 0x11
        /*0056*/ 	.short	(.L_18 - .L_17)
	.align		4
.L_17:
        /*0058*/ 	.word	index@($__internal_2_$__cuda_sm20_div_rn_f64_full)
        /*005c*/ 	.word	0x00000000


	//----- nvinfo : EIATTR_FRAME_SIZE
	.align		4
.L_18:
        /*0060*/ 	.byte	0x04, 0x11
        /*0062*/ 	.short	(.L_20 - .L_19)
	.align		4
.L_19:
        /*0064*/ 	.word	index@($_Z10makeXPlaneP5Shape$_ZNK6ZPlane9intersectEPdi)
        /*0068*/ 	.word	0x00000000


	//----- nvinfo : EIATTR_FRAME_SIZE
	.align		4
.L_20:
        /*006c*/ 	.byte	0x04, 0x11
        /*006e*/ 	.short	(.L_22 - .L_21)
	.align		4
.L_21:
        /*0070*/ 	.word	index@($_Z10makeXPlaneP5Shape$_ZNK6YPlane9intersectEPdi)
        /*0074*/ 	.word	0x00000000


	//----- nvinfo : EIATTR_FRAME_SIZE
	.align		4
.L_22:
        /*0078*/ 	.byte	0x04, 0x11
        /*007a*/ 	.short	(.L_24 - .L_23)
	.align		4
.L_23:
        /*007c*/ 	.word	index@($_Z10makeXPlaneP5Shape$_ZNK6XPlane9intersectEPdi)
        /*0080*/ 	.word	0x00000000


	//----- nvinfo : EIATTR_FRAME_SIZE
	.align		4
.L_24:
        /*0084*/ 	.byte	0x04, 0x11
        /*0086*/ 	.short	(.L_26 - .L_25)
	.align		4
.L_25:
        /*0088*/ 	.word	index@(_Z10makeXPlaneP5Shape)
        /*008c*/ 	.word	0x00000000


	//----- nvinfo : EIATTR_REGCOUNT
	.align		4
.L_26:
        /*0090*/ 	.byte	0x04, 0x2f
        /*0092*/ 	.short	(.L_28 - .L_27)
	.align		4
.L_27:
        /*0094*/ 	.word	index@(_Z21compute_intersectionsPdiS_8Geometry)
        /*0098*/ 	.word	0x0000001e


	//----- nvinfo : EIATTR_FRAME_SIZE
	.align		4
.L_28:
        /*009c*/ 	.byte	0x04, 0x11
        /*009e*/ 	.short	(.L_30 - .L_29)
	.align		4
.L_29:
        /*00a0*/ 	.word	index@($__internal_1_$__cuda_sm20_div_rn_f64_full)
        /*00a4*/ 	.word	0x00000030


	//----- nvinfo : EIATTR_FRAME_SIZE
	.align		4
.L_30:
        /*00a8*/ 	.byte	0x04, 0x11
        /*00aa*/ 	.short	(.L_32 - .L_31)
	.align		4
.L_31:
        /*00ac*/ 	.word	index@($_Z21compute_intersectionsPdiS_8Geometry$_ZNK6ZPlane9intersectEPdi)
        /*00b0*/ 	.word	0x00000030


	//----- nvinfo : EIATTR_FRAME_SIZE
	.align		4
.L_32:
        /*00b4*/ 	.byte	0x04, 0x11
        /*00b6*/ 	.short	(.L_34 - .L_33)
	.align		4
.L_33:
        /*00b8*/ 	.word	index@($_Z21compute_intersectionsPdiS_8Geometry$_ZNK6YPlane9intersectEPdi)
        /*00bc*/ 	.word	0x00000030


	//----- nvinfo : EIATTR_FRAME_SIZE
	.align		4
.L_34:
        /*00c0*/ 	.byte	0x04, 0x11
        /*00c2*/ 	.short	(.L_36 - .L_35)
	.align		4
.L_35:
        /*00c4*/ 	.word	index@($_Z21compute_intersectionsPdiS_8Geometry$_ZNK6XPlane9intersectEPdi)
        /*00c8*/ 	.word	0x00000030


	//----- nvinfo : EIATTR_FRAME_SIZE
	.align		4
.L_36:
        /*00cc*/ 	.byte	0x04, 0x11
        /*00ce*/ 	.short	(.L_38 - .L_37)
	.align		4
.L_37:
        /*00d0*/ 	.word	index@(_Z21compute_intersectionsPdiS_8Geometry)
        /*00d4*/ 	.word	0x00000030


	//----- nvinfo : EIATTR_REGCOUNT
	.align		4
.L_38:
        /*00d8*/ 	.byte	0x04, 0x2f
        /*00da*/ 	.short	(.L_40 - .L_39)
	.align		4
.L_39:
        /*00dc*/ 	.word	index@(_Z10makeYPlaneP5Shape)
        /*00e0*/ 	.word	0x0000001a


	//----- nvinfo : EIATTR_FRAME_SIZE
	.align		4
.L_40:
        /*00e4*/ 	.byte	0x04, 0x11
        /*00e6*/ 	.short	(.L_42 - .L_41)
	.align		4
.L_41:
        /*00e8*/ 	.word	index@($__internal_0_$__cuda_sm20_div_rn_f64_full)
        /*00ec*/ 	.word	0x00000000


	//----- nvinfo : EIATTR_FRAME_SIZE
	.align		4
.L_42:
        /*00f0*/ 	.byte	0x04, 0x11
        /*00f2*/ 	.short	(.L_44 - .L_43)
	.align		4
.L_43:
        /*00f4*/ 	.word	index@($_Z10makeYPlaneP5Shape$_ZNK6ZPlane9intersectEPdi)
        /*00f8*/ 	.word	0x00000000


	//----- nvinfo : EIATTR_FRAME_SIZE
	.align		4
.L_44:
        /*00fc*/ 	.byte	0x04, 0x11
        /*00fe*/ 	.short	(.L_46 - .L_45)
	.align		4
.L_45:
        /*0100*/ 	.word	index@($_Z10makeYPlaneP5Shape$_ZNK6YPlane9intersectEPdi)
        /*0104*/ 	.word	0x00000000


	//----- nvinfo : EIATTR_FRAME_SIZE
	.align		4
.L_46:
        /*0108*/ 	.byte	0x04, 0x11
        /*010a*/ 	.short	(.L_48 - .L_47)
	.align		4
.L_47:
        /*010c*/ 	.word	index@($_Z10makeYPlaneP5Shape$_ZNK6XPlane9intersectEPdi)
        /*0110*/ 	.word	0x00000000


	//----- nvinfo : EIATTR_FRAME_SIZE
	.align		4
.L_48:
        /*0114*/ 	.byte	0x04, 0x11
        /*0116*/ 	.short	(.L_50 - .L_49)
	.align		4
.L_49:
        /*0118*/ 	.word	index@(_Z10makeYPlaneP5Shape)
        /*011c*/ 	.word	0x00000000


	//----- nvinfo : EIATTR_MIN_STACK_SIZE
	.align		4
.L_50:
        /*0120*/ 	.byte	0x04, 0x12
        /*0122*/ 	.short	(.L_52 - .L_51)
	.align		4
.L_51:
        /*0124*/ 	.word	index@(_Z10makeYPlaneP5Shape)
        /*0128*/ 	.word	0x00000000


	//----- nvinfo : EIATTR_MIN_STACK_SIZE
	.align		4
.L_52:
        /*012c*/ 	.byte	0x04, 0x12
        /*012e*/ 	.short	(.L_54 - .L_53)
	.align		4
.L_53:
        /*0130*/ 	.word	index@(_Z21compute_intersectionsPdiS_8Geometry)
        /*0134*/ 	.word	0x00000030


	//----- nvinfo : EIATTR_MIN_STACK_SIZE
	.align		4
.L_54:
        /*0138*/ 	.byte	0x04, 0x12
        /*013a*/ 	.short	(.L_56 - .L_55)
	.align		4
.L_55:
        /*013c*/ 	.word	index@(_Z10makeXPlaneP5Shape)
        /*0140*/ 	.word	0x00000000


	//----- nvinfo : EIATTR_MIN_STACK_SIZE
	.align		4
.L_56:
        /*0144*/ 	.byte	0x04, 0x12
        /*0146*/ 	.short	(.L_58 - .L_57)
	.align		4
.L_57:
        /*0148*/ 	.word	index@(_Z10makeZPlaneP5Shape)
        /*014c*/ 	.word	0x00000000
.L_58:


//--------------------- .nv.compat                --------------------------
	.section	.nv.compat,"",@"SHT_CUDA_COMPAT_INFO"
	.align	4
        /*0000*/ 	.byte	0x02, 0x09, 0x00, 0x00, 0x02, 0x02, 0x01, 0x00, 0x02, 0x05, 0x05, 0x00, 0x03, 0x07, 0x01, 0x01
        /*0010*/ 	.byte	0x02, 0x03, 0x00, 0x00, 0x02, 0x06, 0x01, 0x00, 0x04, 0x0b, 0x08, 0x00, 0x01, 0x00, 0x00, 0x00
        /*0020*/ 	.byte	0x00, 0x00, 0x00, 0x00


//--------------------- .nv.info._Z10makeYPlaneP5Shape --------------------------
	.section	.nv.info._Z10makeYPlaneP5Shape,"",@"SHT_CUDA_INFO"
	.sectionflags	@""
	.align	4


	//----- nvinfo : EIATTR_CUDA_API_VERSION
	.align		4
        /*0000*/ 	.byte	0x04, 0x37
        /*0002*/ 	.short	(.L_60 - .L_59)
.L_59:
        /*0004*/ 	.word	0x00000082


	//----- nvinfo : EIATTR_KPARAM_INFO
	.align		4
.L_60:
        /*0008*/ 	.byte	0x04, 0x17
        /*000a*/ 	.short	(.L_62 - .L_61)
.L_61:
        /*000c*/ 	.word	0x00000000
        /*0010*/ 	.short	0x0000
        /*0012*/ 	.short	0x0000
        /*0014*/ 	.byte	0x00, 0xf5, 0x21, 0x00


	//----- nvinfo : EIATTR_SPARSE_MMA_MASK
	.align		4
.L_62:
        /*0018*/ 	.byte	0x03, 0x50
        /*001a*/ 	.short	0x0000


	//----- nvinfo : EIATTR_MAXREG_COUNT
	.align		4
        /*001c*/ 	.byte	0x03, 0x1b
        /*001e*/ 	.short	0x00ff


	//----- nvinfo : EIATTR_MERCURY_ISA_VERSION
	.align		4
        /*0020*/ 	.byte	0x03, 0x5f
        /*0022*/ 	.short	0x0101


	//----- nvinfo : EIATTR_VRC_CTA_INIT_COUNT
	.align		4
        /*0024*/ 	.byte	0x02, 0x4a
	.zero		1
	.zero		1


	//----- nvinfo : EIATTR_EXIT_INSTR_OFFSETS
	.align		4
        /*0028*/ 	.byte	0x04, 0x1c
        /*002a*/ 	.short	(.L_64 - .L_63)


	//   ....[0]....
.L_63:
        /*002c*/ 	.word	0x00000090


	//----- nvinfo : EIATTR_CRS_STACK_SIZE
	.align		4
.L_64:
        /*0030*/ 	.byte	0x04, 0x1e
        /*0032*/ 	.short	(.L_66 - .L_65)
.L_65:
        /*0034*/ 	.word	0x00000000


	//----- nvinfo : EIATTR_CBANK_PARAM_SIZE
	.align		4
.L_66:
        /*0038*/ 	.byte	0x03, 0x19
        /*003a*/ 	.short	0x0008


	//----- nvinfo : EIATTR_PARAM_CBANK
	.align		4
        /*003c*/ 	.byte	0x04, 0x0a
        /*003e*/ 	.short	(.L_68 - .L_67)
	.align		4
.L_67:
        /*0040*/ 	.word	index@(.nv.constant0._Z10makeYPlaneP5Shape)
        /*0044*/ 	.short	0x0380
        /*0046*/ 	.short	0x0008


	//----- nvinfo : EIATTR_SW_WAR
	.align		4
.L_68:
        /*0048*/ 	.byte	0x04, 0x36
        /*004a*/ 	.short	(.L_70 - .L_69)
.L_69:
        /*004c*/ 	.word	0x00000008
.L_70:


//--------------------- .nv.info._Z21compute_intersectionsPdiS_8Geometry --------------------------
	.section	.nv.info._Z21compute_intersectionsPdiS_8Geometry,"",@"SHT_CUDA_INFO"
	.sectionflags	@""
	.align	4


	//----- nvinfo : EIATTR_CUDA_API_VERSION
	.align		4
        /*0000*/ 	.byte	0x04, 0x37
        /*0002*/ 	.short	(.L_72 - .L_71)
.L_71:
        /*0004*/ 	.word	0x00000082


	//----- nvinfo : EIATTR_KPARAM_INFO
	.align		4
.L_72:
        /*0008*/ 	.byte	0x04, 0x17
        /*000a*/ 	.short	(.L_74 - .L_73)
.L_73:
        /*000c*/ 	.word	0x00000000
        /*0010*/ 	.short	0x0003
        /*0012*/ 	.short	0x0018
        /*0014*/ 	.byte	0x00, 0xf0, 0xa1, 0x00


	//----- nvinfo : EIATTR_KPARAM_INFO
	.align		4
.L_74:
        /*0018*/ 	.byte	0x04, 0x17
        /*001a*/ 	.short	(.L_76 - .L_75)
.L_75:
        /*001c*/ 	.word	0x00000000
        /*0020*/ 	.short	0x0002
        /*0022*/ 	.short	0x0010
        /*0024*/ 	.byte	0x00, 0xf5, 0x21, 0x00


	//----- nvinfo : EIATTR_KPARAM_INFO
	.align		4
.L_76:
        /*0028*/ 	.byte	0x04, 0x17
        /*002a*/ 	.short	(.L_78 - .L_77)
.L_77:
        /*002c*/ 	.word	0x00000000
        /*0030*/ 	.short	0x0001
        /*0032*/ 	.short	0x0008
        /*0034*/ 	.byte	0x00, 0xf0, 0x11, 0x00


	//----- nvinfo : EIATTR_KPARAM_INFO
	.align		4
.L_78:
        /*0038*/ 	.byte	0x04, 0x17
        /*003a*/ 	.short	(.L_80 - .L_79)
.L_79:
        /*003c*/ 	.word	0x00000000
        /*0040*/ 	.short	0x0000
        /*0042*/ 	.short	0x0000
        /*0044*/ 	.byte	0x00, 0xf5, 0x21, 0x00


	//----- nvinfo : EIATTR_SPARSE_MMA_MASK
	.align		4
.L_80:
        /*0048*/ 	.byte	0x03, 0x50
        /*004a*/ 	.short	0x0000


	//----- nvinfo : EIATTR_MAXREG_COUNT
	.align		4
        /*004c*/ 	.byte	0x03, 0x1b
        /*004e*/ 	.short	0x00ff


	//----- nvinfo : EIATTR_MERCURY_ISA_VERSION
	.align		4
        /*0050*/ 	.byte	0x03, 0x5f
        /*0052*/ 	.short	0x0101


	//----- nvinfo : EIATTR_VRC_CTA_INIT_COUNT
	.align		4
        /*0054*/ 	.byte	0x02, 0x4a
	.zero		1
	.zero		1


	//----- nvinfo : EIATTR_EXIT_INSTR_OFFSETS
	.align		4
        /*0058*/ 	.byte	0x04, 0x1c
        /*005a*/ 	.short	(.L_82 - .L_81)


	//   ....[0]....
.L_81:
        /*005c*/ 	.word	0x00002bc0


	//----- nvinfo : EIATTR_CRS_STACK_SIZE
	.align		4
.L_82:
        /*0060*/ 	.byte	0x04, 0x1e
        /*0062*/ 	.short	(.L_84 - .L_83)
.L_83:
        /*0064*/ 	.word	0x00000000


	//----- nvinfo : EIATTR_CBANK_PARAM_SIZE
	.align		4
.L_84:
        /*0068*/ 	.byte	0x03, 0x19
        /*006a*/ 	.short	0x0040


	//----- nvinfo : EIATTR_PARAM_CBANK
	.align		4
        /*006c*/ 	.byte	0x04, 0x0a
        /*006e*/ 	.short	(.L_86 - .L_85)
	.align		4
.L_85:
        /*0070*/ 	.word	index@(.nv.constant0._Z21compute_intersectionsPdiS_8Geometry)
        /*0074*/ 	.short	0x0380
        /*0076*/ 	.short	0x0040


	//----- nvinfo : EIATTR_SW_WAR
	.align		4
.L_86:
        /*0078*/ 	.byte	0x04, 0x36
        /*007a*/ 	.short	(.L_88 - .L_87)
.L_87:
        /*007c*/ 	.word	0x00000008
.L_88:


//--------------------- .nv.info._Z10makeXPlaneP5Shape --------------------------
	.section	.nv.info._Z10makeXPlaneP5Shape,"",@"SHT_CUDA_INFO"
	.sectionflags	@""
	.align	4


	//----- nvinfo : EIATTR_CUDA_API_VERSION
	.align		4
        /*0000*/ 	.byte	0x04, 0x37
        /*0002*/ 	.short	(.L_90 - .L_89)
.L_89:
        /*0004*/ 	.word	0x00000082


	//----- nvinfo : EIATTR_KPARAM_INFO
	.align		4
.L_90:
        /*0008*/ 	.byte	0x04, 0x17
        /*000a*/ 	.short	(.L_92 - .L_91)
.L_91:
        /*000c*/ 	.word	0x00000000
        /*0010*/ 	.short	0x0000
        /*0012*/ 	.short	0x0000
        /*0014*/ 	.byte	0x00, 0xf5, 0x21, 0x00


	//----- nvinfo : EIATTR_SPARSE_MMA_MASK
	.align		4
.L_92:
        /*0018*/ 	.byte	0x03, 0x50
        /*001a*/ 	.short	0x0000


	//----- nvinfo : EIATTR_MAXREG_COUNT
	.align		4
        /*001c*/ 	.byte	0x03, 0x1b
        /*001e*/ 	.short	0x00ff


	//----- nvinfo : EIATTR_MERCURY_ISA_VERSION
	.align		4
        /*0020*/ 	.byte	0x03, 0x5f
        /*0022*/ 	.short	0x0101


	//----- nvinfo : EIATTR_VRC_CTA_INIT_COUNT
	.align		4
        /*0024*/ 	.byte	0x02, 0x4a
	.zero		1
	.zero		1


	//----- nvinfo : EIATTR_EXIT_INSTR_OFFSETS
	.align		4
        /*0028*/ 	.byte	0x04, 0x1c
        /*002a*/ 	.short	(.L_94 - .L_93)


	//   ....[0]....
.L_93:
        /*002c*/ 	.word	0x00000090


	//----- nvinfo : EIATTR_CRS_STACK_SIZE
	.align		4
.L_94:
        /*0030*/ 	.byte	0x04, 0x1e
        /*0032*/ 	.short	(.L_96 - .L_95)
.L_95:
        /*0034*/ 	.word	0x00000000


	//----- nvinfo : EIATTR_CBANK_PARAM_SIZE
	.align		4
.L_96:
        /*0038*/ 	.byte	0x03, 0x19
        /*003a*/ 	.short	0x0008


	//----- nvinfo : EIATTR_PARAM_CBANK
	.align		4
        /*003c*/ 	.byte	0x04, 0x0a
        /*003e*/ 	.short	(.L_98 - .L_97)
	.align		4
.L_97:
        /*0040*/ 	.word	index@(.nv.constant0._Z10makeXPlaneP5Shape)
        /*0044*/ 	.short	0x0380
        /*0046*/ 	.short	0x0008


	//----- nvinfo : EIATTR_SW_WAR
	.align		4
.L_98:
        /*0048*/ 	.byte	0x04, 0x36
        /*004a*/ 	.short	(.L_100 - .L_99)
.L_99:
        /*004c*/ 	.word	0x00000008
.L_100:


//--------------------- .nv.info._Z10makeZPlaneP5Shape --------------------------
	.section	.nv.info._Z10makeZPlaneP5Shape,"",@"SHT_CUDA_INFO"
	.sectionflags	@""
	.align	4


	//----- nvinfo : EIATTR_CUDA_API_VERSION
	.align		4
        /*0000*/ 	.byte	0x04, 0x37
        /*0002*/ 	.short	(.L_102 - .L_101)
.L_101:
        /*0004*/ 	.word	0x00000082


	//----- nvinfo : EIATTR_KPARAM_INFO
	.align		4
.L_102:
        /*0008*/ 	.byte	0x04, 0x17
        /*000a*/ 	.short	(.L_104 - .L_103)
.L_103:
        /*000c*/ 	.word	0x00000000
        /*0010*/ 	.short	0x0000
        /*0012*/ 	.short	0x0000
        /*0014*/ 	.byte	0x00, 0xf5, 0x21, 0x00


	//----- nvinfo : EIATTR_SPARSE_MMA_MASK
	.align		4
.L_104:
        /*0018*/ 	.byte	0x03, 0x50
        /*001a*/ 	.short	0x0000


	//----- nvinfo : EIATTR_MAXREG_COUNT
	.align		4
        /*001c*/ 	.byte	0x03, 0x1b
        /*001e*/ 	.short	0x00ff


	//----- nvinfo : EIATTR_MERCURY_ISA_VERSION
	.align		4
        /*0020*/ 	.byte	0x03, 0x5f
        /*0022*/ 	.short	0x0101


	//----- nvinfo : EIATTR_VRC_CTA_INIT_COUNT
	.align		4
        /*0024*/ 	.byte	0x02, 0x4a
	.zero		1
	.zero		1


	//----- nvinfo : EIATTR_EXIT_INSTR_OFFSETS
	.align		4
        /*0028*/ 	.byte	0x04, 0x1c
        /*002a*/ 	.short	(.L_106 - .L_105)


	//   ....[0]....
.L_105:
        /*002c*/ 	.word	0x00000090


	//----- nvinfo : EIATTR_CRS_STACK_SIZE
	.align		4
.L_106:
        /*0030*/ 	.byte	0x04, 0x1e
        /*0032*/ 	.short	(.L_108 - .L_107)
.L_107:
        /*0034*/ 	.word	0x00000000


	//----- nvinfo : EIATTR_CBANK_PARAM_SIZE
	.align		4
.L_108:
        /*0038*/ 	.byte	0x03, 0x19
        /*003a*/ 	.short	0x0008


	//----- nvinfo : EIATTR_PARAM_CBANK
	.align		4
        /*003c*/ 	.byte	0x04, 0x0a
        /*003e*/ 	.short	(.L_110 - .L_109)
	.align		4
.L_109:
        /*0040*/ 	.word	index@(.nv.constant0._Z10makeZPlaneP5Shape)
        /*0044*/ 	.short	0x0380
        /*0046*/ 	.short	0x0008


	//----- nvinfo : EIATTR_SW_WAR
	.align		4
.L_110:
        /*0048*/ 	.byte	0x04, 0x36
        /*004a*/ 	.short	(.L_112 - .L_111)
.L_111:
        /*004c*/ 	.word	0x00000008
.L_112:


//--------------------- .nv.callgraph             --------------------------
	.section	.nv.callgraph,"",@"SHT_CUDA_CALLGRAPH"
	.align	4
	.sectionentsize	8
	.align		4
        /*0000*/ 	.word	0x00000000
	.align		4
        /*0004*/ 	.word	0xffffffff
	.align		4
        /*0008*/ 	.word	0x00000000
	.align		4
        /*000c*/ 	.word	0xfffffffe
	.align		4
        /*0010*/ 	.word	0x00000000
	.align		4
        /*0014*/ 	.word	0xfffffffd
	.align		4
        /*0018*/ 	.word	0x00000000
	.align		4
        /*001c*/ 	.word	0xfffffffc


//--------------------- .nv.constant4             --------------------------
	.section	.nv.constant4,"a",@progbits
	.align	8
	.align		8
.nv.constant4:
        /*0000*/ 	.dword	_ZTV6XPlane
	.align		8
        /*0008*/ 	.dword	_ZTV6YPlane
	.align		8
        /*0010*/ 	.dword	_ZTV6ZPlane


//--------------------- .nv.constant2._Z10makeYPlaneP5Shape --------------------------
	.section	.nv.constant2._Z10makeYPlaneP5Shape,"a",@progbits
	.sectionflags	@""
	.align	4
.nv.constant2._Z10makeYPlaneP5Shape:
        /*0000*/ 	.byte	0x01, 0x00, 0x00, 0x00, 0x00, 0x00, 0x00, 0x00, 0xa0, 0x00, 0x00, 0x00, 0x00, 0x00, 0x00, 0x00
        /*0010*/ 	.byte	0x20, 0x04, 0x00, 0x00, 0x00, 0x00, 0x00, 0x00, 0xd0, 0x07, 0x00, 0x00, 0x00, 0x00, 0x00, 0x00


//--------------------- .nv.constant2._Z21compute_intersectionsPdiS_8Geometry --------------------------
	.section	.nv.constant2._Z21compute_intersectionsPdiS_8Geometry,"a",@progbits
	.sectionflags	@""
	.align	4
.nv.constant2._Z21compute_intersectionsPdiS_8Geometry:
        /*0000*/ 	.byte	0x01, 0x00, 0x00, 0x00, 0x00, 0x00, 0x00, 0x00, 0xd0, 0x2b, 0x00, 0x00, 0x00, 0x00, 0x00, 0x00
        /*0010*/ 	.byte	0x50, 0x2f, 0x00, 0x00, 0x00, 0x00, 0x00, 0x00, 0x00, 0x33, 0x00, 0x00, 0x00, 0x00, 0x00, 0x00


//--------------------- .nv.constant2._Z10makeXPlaneP5Shape --------------------------
	.section	.nv.constant2._Z10makeXPlaneP5Shape,"a",@progbits
	.sectionflags	@""
	.align	4
.nv.constant2._Z10makeXPlaneP5Shape:
        /*0000*/ 	.byte	0x01, 0x00, 0x00, 0x00, 0x00, 0x00, 0x00, 0x00, 0xa0, 0x00, 0x00, 0x00, 0x00, 0x00, 0x00, 0x00
        /*0010*/ 	.byte	0x20, 0x04, 0x00, 0x00, 0x00, 0x00, 0x00, 0x00, 0xd0, 0x07, 0x00, 0x00, 0x00, 0x00, 0x00, 0x00


//--------------------- .nv.constant2._Z10makeZPlaneP5Shape --------------------------
	.section	.nv.constant2._Z10makeZPlaneP5Shape,"a",@progbits
	.sectionflags	@""
	.align	4
.nv.constant2._Z10makeZPlaneP5Shape:
        /*0000*/ 	.byte	0x01, 0x00, 0x00, 0x00, 0x00, 0x00, 0x00, 0x00, 0xa0, 0x00, 0x00, 0x00, 0x00, 0x00, 0x00, 0x00
        /*0010*/ 	.byte	0x20, 0x04, 0x00, 0x00, 0x00, 0x00, 0x00, 0x00, 0xd0, 0x07, 0x00, 0x00, 0x00, 0x00, 0x00, 0x00


//--------------------- .text._Z10makeYPlaneP5Shape --------------------------
	.section	.text._Z10makeYPlaneP5Shape,"ax",@progbits
	.align	128
        .global         _Z10makeYPlaneP5Shape
        .type           _Z10makeYPlaneP5Shape,@function
        .size           _Z10makeYPlaneP5Shape,(.L_x_111 - _Z10makeYPlaneP5Shape)
        .other          _Z10makeYPlaneP5Shape,@"STO_CUDA_ENTRY STV_DEFAULT"
_Z10makeYPlaneP5Shape:
.text._Z10makeYPlaneP5Shape:
[----:B------:R-:W-:Y:S01]  /*0000*/  LDC R1, c[0x0][0x37c] ;  /* 0x0000df00ff017b82 */ /* 0x000fe20000000800 */
[----:B------:R-:W0:Y:S07]  /*0010*/  LDCU.64 UR4, c[0x4][0x8] ;  /* 0x01000100ff0477ac */ /* 0x000e2e0008000a00 */
[----:B------:R-:W1:Y:S01]  /*0020*/  LDC.64 R2, c[0x0][0x380] ;  /* 0x0000e000ff027b82 */ /* 0x000e620000000a00 */
[----:B------:R-:W1:Y:S01]  /*0030*/  LDCU.64 UR6, c[0x0][0x358] ;  /* 0x00006b00ff0677ac */ /* 0x000e620008000a00 */
[----:B0-----:R-:W-:-:S04]  /*0040*/  UIADD3 UR4, UP0, UPT, UR4, 0x10, URZ ;  /* 0x0000001004047890 */ /* 0x001fc8000ff1e0ff */
[----:B------:R-:W-:Y:S02]  /*0050*/  UIADD3.X UR5, UPT, UPT, URZ, UR5, URZ, UP0, !UPT ;  /* 0x00000005ff057290 */ /* 0x000fe400087fe4ff */
[----:B------:R-:W-:-:S04]  /*0060*/  IMAD.U32 R4, RZ, RZ, UR4 ;  /* 0x00000004ff047e24 */ /* 0x000fc8000f8e00ff */
[----:B------:R-:W-:-:S05]  /*0070*/  IMAD.U32 R5, RZ, RZ, UR5 ;  /* 0x00000005ff057e24 */ /* 0x000fca000f8e00ff */
[----:B-1----:R-:W-:Y:S01]  /*0080*/  STG.E.64 desc[UR6][R2.64], R4 ;  /* 0x0000000402007986 */ /* 0x002fe2000c101b06 */
[----:B------:R-:W-:Y:S05]  /*0090*/  EXIT ;  /* 0x000000000000794d */ /* 0x000fea0003800000 */
        .type           $_Z10makeYPlaneP5Shape$_ZNK6XPlane9intersectEPdi,@function
        .size           $_Z10makeYPlaneP5Shape$_ZNK6XPlane9intersectEPdi,($_Z10makeYPlaneP5Shape$_ZNK6YPlane9intersectEPdi - $_Z10makeYPlaneP5Shape$_ZNK6XPlane9intersectEPdi)
$_Z10makeYPlaneP5Shape$_ZNK6XPlane9intersectEPdi:
[----:B------:R-:W-:Y:S02]  /*00a0*/  VIADD R1, R1, 0xfffffff0 ;  /* 0xfffffff001017836 */ /* 0x000fe40000000000 */
[----:B------:R-:W-:Y:S02]  /*00b0*/  IMAD.MOV.U32 R5, RZ, RZ, R7 ;  /* 0x000000ffff057224 */ /* 0x000fe400078e0007 */
[----:B------:R-:W-:Y:S01]  /*00c0*/  IMAD.MOV.U32 R4, RZ, RZ, R6 ;  /* 0x000000ffff047224 */ /* 0x000fe200078e0006 */
[----:B------:R-:W-:Y:S04]  /*00d0*/  STL [R1+0xc], R21 ;  /* 0x00000c1501007387 */ /* 0x000fe80000100800 */
[----:B------:R-:W-:Y:S04]  /*00e0*/  STL [R1+0x8], R20 ;  /* 0x0000081401007387 */ /* 0x000fe80000100800 */
[----:B------:R0:W-:Y:S04]  /*00f0*/  STL [R1+0x4], R16 ;  /* 0x0000041001007387 */ /* 0x0001e80000100800 */
[----:B------:R1:W-:Y:S01]  /*0100*/  STL [R1], R2 ;  /* 0x0000000201007387 */ /* 0x0003e20000100800 */
[----:B0-----:R-:W0:Y:S05]  /*0110*/  BMOV.32.CLEAR R16, B7 ;  /* 0x0000000007107355 */ /* 0x001e2a0000100000 */
[----:B-1----:R-:W1:Y:S05]  /*0120*/  BMOV.32.CLEAR R2, B6 ;  /* 0x0000000006027355 */ /* 0x002e6a0000100000 */
[----:B------:R-:W2:Y:S02]  /*0130*/  LDCU.64 UR4, c[0x0][0x358] ;  /* 0x00006b00ff0477ac */ /* 0x000ea40008000a00 */
[----:B--2---:R-:W2:Y:S01]  /*0140*/  LD.E.64 R12, desc[UR4][R4.64] ;  /* 0x00000004040c7980 */ /* 0x004ea2000c101b00 */
[----:B------:R-:W-:Y:S03]  /*0150*/  BSSY.RECONVERGENT B7, `(.L_x_0) ;  /* 0x0000024000077945 */ /* 0x000fe60003800200 */
[----:B------:R3:W5:Y:S02]  /*0160*/  LD.E.64 R8, desc[UR4][R4.64+0x18] ;  /* 0x0000180404087980 */ /* 0x000764000c101b00 */
[----:B---3--:R-:W-:Y:S01]  /*0170*/  CS2R R4, SRZ ;  /* 0x0000000000047805 */ /* 0x008fe2000001ff00 */
[----:B--2---:R-:W-:-:S14]  /*0180*/  DSETP.NEU.AND P0, PT, R12, RZ, PT ;  /* 0x000000ff0c00722a */ /* 0x004fdc0003f0d000 */
[----:B01----:R-:W-:Y:S05]  /*0190*/  @!P0 BRA `(.L_x_1) ;  /* 0x00000000007c8947 */ /* 0x003fea0003800000 */
[----:B-----5:R-:W-:Y:S01]  /*01a0*/  DSETP.NEU.AND P0, PT, R8, RZ, PT ;  /* 0x000000ff0800722a */ /* 0x020fe20003f0d000 */
[----:B------:R-:W-:Y:S01]  /*01b0*/  MOV R4, 0x0 ;  /* 0x0000000000047802 */ /* 0x000fe20000000f00 */
[----:B------:R-:W-:-:S12]  /*01c0*/  IMAD.MOV.U32 R5, RZ, RZ, 0x7ff00000 ;  /* 0x7ff00000ff057424 */ /* 0x000fd800078e00ff */
[----:B------:R-:W-:Y:S05]  /*01d0*/  @!P0 BRA `(.L_x_1) ;  /* 0x00000000006c8947 */ /* 0x000fea0003800000 */
[----:B------:R-:W0:Y:S01]  /*01e0*/  MUFU.RCP64H R5, R9 ;  /* 0x0000000900057308 */ /* 0x000e220000001800 */
[----:B------:R-:W-:Y:S01]  /*01f0*/  IMAD.MOV.U32 R4, RZ, RZ, 0x1 ;  /* 0x00000001ff047424 */ /* 0x000fe200078e00ff */
[----:B------:R-:W-:Y:S05]  /*0200*/  BSSY.RECONVERGENT B6, `(.L_x_2) ;  /* 0x0000015000067945 */ /* 0x000fea0003800200 */
[----:B0-----:R-:W-:-:S08]  /*0210*/  DFMA R6, -R8, R4, 1 ;  /* 0x3ff000000806742b */ /* 0x001fd00000000104 */
[----:B------:R-:W-:-:S08]  /*0220*/  DFMA R6, R6, R6, R6 ;  /* 0x000000060606722b */ /* 0x000fd00000000006 */
[----:B------:R-:W-:-:S08]  /*0230*/  DFMA R6, R4, R6, R4 ;  /* 0x000000060406722b */ /* 0x000fd00000000004 */
[----:B------:R-:W-:-:S08]  /*0240*/  DFMA R4, -R8, R6, 1 ;  /* 0x3ff000000804742b */ /* 0x000fd00000000106 */
[----:B------:R-:W-:-:S08]  /*0250*/  DFMA R4, R6, R4, R6 ;  /* 0x000000040604722b */ /* 0x000fd00000000006 */
[----:B------:R-:W-:-:S08]  /*0260*/  DMUL R6, R12, -R4 ;  /* 0x800000040c067228 */ /* 0x000fd00000000000 */
[----:B------:R-:W-:-:S08]  /*0270*/  DFMA R10, -R8, R6, -R12 ;  /* 0x00000006080a722b */ /* 0x000fd0000000090c */
[----:B------:R-:W-:Y:S02]  /*0280*/  DFMA R4, R4, R10, R6 ;  /* 0x0000000a0404722b */ /* 0x000fe40000000006 */
[----:B------:R-:W-:-:S08]  /*0290*/  DADD R6, -RZ, -R12 ;  /* 0x00000000ff067229 */ /* 0x000fd0000000090c */
[----:B------:R-:W-:Y:S02]  /*02a0*/  FFMA R0, RZ, R9, R5 ;  /* 0x00000009ff007223 */ /* 0x000fe40000000005 */
[----:B------:R-:W-:-:S03]  /*02b0*/  FSETP.GEU.AND P1, PT, |R7|, 6.5827683646048100446e-37, PT ;  /* 0x036000000700780b */ /* 0x000fc60003f2e200 */
[----:B------:R-:W-:-:S13]  /*02c0*/  FSETP.GT.AND P0, PT, |R0|, 1.469367938527859385e-39, PT ;  /* 0x001000000000780b */ /* 0x000fda0003f04200 */
[----:B------:R-:W-:Y:S05]  /*02d0*/  @P0 BRA P1, `(.L_x_3) ;  /* 0x00000000001c0947 */ /* 0x000fea0000800000 */
[----:B------:R-:W-:Y:S01]  /*02e0*/  IMAD.MOV.U32 R4, RZ, RZ, R6 ;  /* 0x000000ffff047224 */ /* 0x000fe200078e0006 */
[----:B------:R-:W-:Y:S01]  /*02f0*/  MOV R20, 0x350 ;  /* 0x0000035000147802 */ /* 0x000fe20000000f00 */
[----:B------:R-:W-:Y:S01]  /*0300*/  IMAD.MOV.U32 R5, RZ, RZ, R7 ;  /* 0x000000ffff057224 */ /* 0x000fe200078e0007 */
[----:B------:R-:W-:Y:S01]  /*0310*/  MOV R7, R9 ;  /* 0x0000000900077202 */ /* 0x000fe20000000f00 */
[----:B------:R-:W-:Y:S02]  /*0320*/  IMAD.MOV.U32 R6, RZ, RZ, R8 ;  /* 0x000000ffff067224 */ /* 0x000fe400078e0008 */
[----:B------:R-:W-:-:S07]  /*0330*/  IMAD.MOV.U32 R21, RZ, RZ, 0x0 ;  /* 0x00000000ff157424 */ /* 0x000fce00078e00ff */
[----:B------:R-:W-:Y:S05]  /*0340*/  CALL.REL.NOINC `($__internal_0_$__cuda_sm20_div_rn_f64_full) ;  /* 0x00000008000c7944 */ /* 0x000fea0003c00000 */
.L_x_3:
[----:B------:R-:W-:Y:S05]  /*0350*/  BSYNC.RECONVERGENT B6 ;  /* 0x0000000000067941 */ /* 0x000fea0003800200 */
.L_x_2:
[----:B------:R-:W-:-:S06]  /*0360*/  DSETP.GTU.AND P0, PT, R4, RZ, PT ;  /* 0x000000ff0400722a */ /* 0x000fcc0003f0c000 */
[----:B------:R-:W-:Y:S02]  /*0370*/  FSEL R4, R4, RZ, P0 ;  /* 0x000000ff04047208 */ /* 0x000fe40000000000 */
[----:B------:R-:W-:-:S07]  /*0380*/  FSEL R5, R5, +QNAN , P0 ;  /* 0x7ff0000005057808 */ /* 0x000fce0000000000 */
.L_x_1:
[----:B------:R-:W-:Y:S05]  /*0390*/  BSYNC.RECONVERGENT B7 ;  /* 0x0000000000077941 */ /* 0x000fea0003800200 */
.L_x_0:
[----:B------:R-:W2:Y:S01]  /*03a0*/  LDL R20, [R1+0x8] ;  /* 0x0000080001147983 */ /* 0x000ea20000100800 */
[----:B------:R0:W-:Y:S05]  /*03b0*/  BMOV.32 B6, R2 ;  /* 0x0000000206007356 */ /* 0x0001ea0000000000 */
[----:B------:R-:W2:Y:S01]  /*03c0*/  LDL R21, [R1+0xc] ;  /* 0x00000c0001157983 */ /* 0x000ea20000100800 */
[----:B------:R1:W-:Y:S05]  /*03d0*/  BMOV.32 B7, R16 ;  /* 0x0000001007007356 */ /* 0x0003ea0000000000 */
[----:B0-----:R-:W2:Y:S04]  /*03e0*/  LDL R2, [R1] ;  /* 0x0000000001027983 */ /* 0x001ea80000100800 */
[----:B-1----:R0:W2:Y:S02]  /*03f0*/  LDL R16, [R1+0x4] ;  /* 0x0000040001107983 */ /* 0x0020a40000100800 */
[----:B0-----:R-:W-:Y:S01]  /*0400*/  VIADD R1, R1, 0x10 ;  /* 0x0000001001017836 */ /* 0x001fe20000000000 */
[----:B--2--5:R-:W-:Y:S06]  /*0410*/  RET.REL.NODEC R20 `(_Z10makeYPlaneP5Shape) ;  /* 0xfffffff814f87950 */ /* 0x024fec0003c3ffff */
        .type           $_Z10makeYPlaneP5Shape$_ZNK6YPlane9intersectEPdi,@function
        .size           $_Z10makeYPlaneP5Shape$_ZNK6YPlane9intersectEPdi,($_Z10makeYPlaneP5Shape$_ZNK6ZPlane9intersectEPdi - $_Z10makeYPlaneP5Shape$_ZNK6YPlane9intersectEPdi)
$_Z10makeYPlaneP5Shape$_ZNK6YPlane9intersectEPdi:
        /* <DEDUP_REMOVED lines=9> */
[----:B------:R-:W2:Y:S01]  /*04b0*/  LDCU.64 UR4, c[0x0][0x358] ;  /* 0x00006b00ff0477ac */ /* 0x000ea20008000a00 */
[----:B------:R-:W-:-:S05]  /*04c0*/  SHF.L.U32 R7, R8, 0x1, RZ ;  /* 0x0000000108077819 */ /* 0x000fca00000006ff */
[----:B------:R-:W-:-:S05]  /*04d0*/  IMAD.WIDE R6, R7, 0x8, R4 ;  /* 0x0000000807067825 */ /* 0x000fca00078e0204 */
[----:B--2---:R-:W2:Y:S01]  /*04e0*/  LD.E.64 R12, desc[UR4][R6.64] ;  /* 0x00000004060c7980 */ /* 0x004ea2000c101b00 */
[----:B------:R-:W-:Y:S01]  /*04f0*/  IMAD.WIDE R8, R8, 0x8, R6 ;  /* 0x0000000808087825 */ /* 0x000fe200078e0206 */
[----:B------:R-:W-:Y:S01]  /*0500*/  BSSY.RECONVERGENT B7, `(.L_x_4) ;  /* 0x0000024000077945 */ /* 0x000fe20003800200 */
[----:B------:R-:W-:-:S04]  /*0510*/  CS2R R4, SRZ ;  /* 0x0000000000047805 */ /* 0x000fc8000001ff00 */
[----:B------:R-:W5:Y:S01]  /*0520*/  LD.E.64 R8, desc[UR4][R8.64] ;  /* 0x0000000408087980 */ /* 0x000f62000c101b00 */
[----:B--2---:R-:W-:-:S14]  /*0530*/  DSETP.NEU.AND P0, PT, R12, RZ, PT ;  /* 0x000000ff0c00722a */ /* 0x004fdc0003f0d000 */
[----:B01----:R-:W-:Y:S05]  /*0540*/  @!P0 BRA `(.L_x_5) ;  /* 0x00000000007c8947 */ /* 0x003fea0003800000 */
[----:B-----5:R-:W-:Y:S01]  /*0550*/  DSETP.NEU.AND P0, PT, R8, RZ, PT ;  /* 0x000000ff0800722a */ /* 0x020fe20003f0d000 */
[----:B------:R-:W-:Y:S02]  /*0560*/  IMAD.MOV.U32 R4, RZ, RZ, 0x0 ;  /* 0x00000000ff047424 */ /* 0x000fe400078e00ff */
[----:B------:R-:W-:-:S11]  /*0570*/  IMAD.MOV.U32 R5, RZ, RZ, 0x7ff00000 ;  /* 0x7ff00000ff057424 */ /* 0x000fd600078e00ff */
        /* <DEDUP_REMOVED lines=18> */
[----:B------:R-:W-:Y:S01]  /*06a0*/  MOV R6, R8 ;  /* 0x0000000800067202 */ /* 0x000fe20000000f00 */
[----:B------:R-:W-:Y:S01]  /*06b0*/  IMAD.MOV.U32 R5, RZ, RZ, R7 ;  /* 0x000000ffff057224 */ /* 0x000fe200078e0007 */
[----:B------:R-:W-:Y:S01]  /*06c0*/  MOV R20, 0x700 ;  /* 0x0000070000147802 */ /* 0x000fe20000000f00 */
[----:B------:R-:W-:Y:S02]  /*06d0*/  IMAD.MOV.U32 R7, RZ, RZ, R9 ;  /* 0x000000ffff077224 */ /* 0x000fe400078e0009 */
[----:B------:R-:W-:-:S07]  /*06e0*/  IMAD.MOV.U32 R21, RZ, RZ, 0x0 ;  /* 0x00000000ff157424 */ /* 0x000fce00078e00ff */
[----:B------:R-:W-:Y:S05]  /*06f0*/  CALL.REL.NOINC `($__internal_0_$__cuda_sm20_div_rn_f64_full) ;  /* 0x0000000400207944 */ /* 0x000fea0003c00000 */
.L_x_7:
[----:B------:R-:W-:Y:S05]  /*0700*/  BSYNC.RECONVERGENT B6 ;  /* 0x0000000000067941 */ /* 0x000fea0003800200 */
.L_x_6:
[----:B------:R-:W-:-:S06]  /*0710*/  DSETP.GTU.AND P0, PT, R4, RZ, PT ;  /* 0x000000ff0400722a */ /* 0x000fcc0003f0c000 */
[----:B------:R-:W-:Y:S02]  /*0720*/  FSEL R4, R4, RZ, P0 ;  /* 0x000000ff04047208 */ /* 0x000fe40000000000 */
[----:B------:R-:W-:-:S07]  /*0730*/  FSEL R5, R5, +QNAN , P0 ;  /* 0x7ff0000005057808 */ /* 0x000fce0000000000 */
.L_x_5:
[----:B------:R-:W-:Y:S05]  /*0740*/  BSYNC.RECONVERGENT B7 ;  /* 0x0000000000077941 */ /* 0x000fea0003800200 */
.L_x_4:
        /* <DEDUP_REMOVED lines=8> */
        .type           $_Z10makeYPlaneP5Shape$_ZNK6ZPlane9intersectEPdi,@function
        .size           $_Z10makeYPlaneP5Shape$_ZNK6ZPlane9intersectEPdi,($__internal_0_$__cuda_sm20_div_rn_f64_full - $_Z10makeYPlaneP5Shape$_ZNK6ZPlane9intersectEPdi)
$_Z10makeYPlaneP5Shape$_ZNK6ZPlane9intersectEPdi:
[----:B------:R-:W-:Y:S01]  /*07d0*/  VIADD R1, R1, 0xfffffff0 ;  /* 0xfffffff001017836 */ /* 0x000fe20000000000 */
[----:B------:R-:W-:Y:S01]  /*07e0*/  MOV R4, R6 ;  /* 0x0000000600047202 */ /* 0x000fe20000000f00 */
[----:B------:R-:W-:-:S03]  /*07f0*/  IMAD.MOV.U32 R5, RZ, RZ, R7 ;  /* 0x000000ffff057224 */ /* 0x000fc600078e0007 */
[----:B------:R-:W-:Y:S04]  /*0800*/  STL [R1+0xc], R21 ;  /* 0x00000c1501007387 */ /* 0x000fe80000100800 */
[----:B------:R-:W-:Y:S04]  /*0810*/  STL [R1+0x8], R20 ;  /* 0x0000081401007387 */ /* 0x000fe80000100800 */
[----:B------:R0:W-:Y:S04]  /*0820*/  STL [R1+0x4], R16 ;  /* 0x0000041001007387 */ /* 0x0001e80000100800 */
[----:B------:R1:W-:Y:S01]  /*0830*/  STL [R1], R2 ;  /* 0x0000000201007387 */ /* 0x0003e20000100800 */
[----:B0-----:R-:W0:Y:S05]  /*0840*/  BMOV.32.CLEAR R16, B7 ;  /* 0x0000000007107355 */ /* 0x001e2a0000100000 */
[----:B-1----:R-:W1:Y:S05]  /*0850*/  BMOV.32.CLEAR R2, B6 ;  /* 0x0000000006027355 */ /* 0x002e6a0000100000 */
[----:B------:R-:W2:Y:S01]  /*0860*/  LDCU.64 UR4, c[0x0][0x358] ;  /* 0x00006b00ff0477ac */ /* 0x000ea20008000a00 */
[----:B------:R-:W-:-:S04]  /*0870*/  IMAD.SHL.U32 R7, R8, 0x4, RZ ;  /* 0x0000000408077824 */ /* 0x000fc800078e00ff */
        /* <DEDUP_REMOVED lines=28> */
[----:B------:R-:W-:Y:S01]  /*0a40*/  MOV R4, R6 ;  /* 0x0000000600047202 */ /* 0x000fe20000000f00 */
[----:B------:R-:W-:Y:S01]  /*0a50*/  IMAD.MOV.U32 R5, RZ, RZ, R7 ;  /* 0x000000ffff057224 */ /* 0x000fe200078e0007 */
[----:B------:R-:W-:Y:S01]  /*0a60*/  MOV R20, 0xab0 ;  /* 0x00000ab000147802 */ /* 0x000fe20000000f00 */
[----:B------:R-:W-:Y:S02]  /*0a70*/  IMAD.MOV.U32 R6, RZ, RZ, R8 ;  /* 0x000000ffff067224 */ /* 0x000fe400078e0008 */
[----:B------:R-:W-:Y:S02]  /*0a80*/  IMAD.MOV.U32 R7, RZ, RZ, R9 ;  /* 0x000000ffff077224 */ /* 0x000fe400078e0009 */
[----:B------:R-:W-:-:S07]  /*0a90*/  IMAD.MOV.U32 R21, RZ, RZ, 0x0 ;  /* 0x00000000ff157424 */ /* 0x000fce00078e00ff */
[----:B------:R-:W-:Y:S05]  /*0aa0*/  CALL.REL.NOINC `($__internal_0_$__cuda_sm20_div_rn_f64_full) ;  /* 0x0000000000347944 */ /* 0x000fea0003c00000 */
.L_x_11:
[----:B------:R-:W-:Y:S05]  /*0ab0*/  BSYNC.RECONVERGENT B6 ;  /* 0x0000000000067941 */ /* 0x000fea0003800200 */
.L_x_10:
[----:B------:R-:W-:-:S06]  /*0ac0*/  DSETP.GTU.AND P0, PT, R4, RZ, PT ;  /* 0x000000ff0400722a */ /* 0x000fcc0003f0c000 */
[----:B------:R-:W-:Y:S02]  /*0ad0*/  FSEL R4, R4, RZ, P0 ;  /* 0x000000ff04047208 */ /* 0x000fe40000000000 */
[----:B------:R-:W-:-:S07]  /*0ae0*/  FSEL R5, R5, +QNAN , P0 ;  /* 0x7ff0000005057808 */ /* 0x000fce0000000000 */
.L_x_9:
[----:B------:R-:W-:Y:S05]  /*0af0*/  BSYNC.RECONVERGENT B7 ;  /* 0x0000000000077941 */ /* 0x000fea0003800200 */
.L_x_8:
[----:B------:R-:W2:Y:S01]  /*0b00*/  LDL R20, [R1+0x8] ;  /* 0x0000080001147983 */ /* 0x000ea20000100800 */
[----:B------:R0:W-:Y:S05]  /*0b10*/  BMOV.32 B6, R2 ;  /* 0x0000000206007356 */ /* 0x0001ea0000000000 */
[----:B------:R-:W2:Y:S01]  /*0b20*/  LDL R21, [R1+0xc] ;  /* 0x00000c0001157983 */ /* 0x000ea20000100800 */
[----:B------:R1:W-:Y:S05]  /*0b30*/  BMOV.32 B7, R16 ;  /* 0x0000001007007356 */ /* 0x0003ea0000000000 */
[----:B0-----:R-:W2:Y:S04]  /*0b40*/  LDL R2, [R1] ;  /* 0x0000000001027983 */ /* 0x001ea80000100800 */
[----:B-1----:R0:W2:Y:S02]  /*0b50*/  LDL R16, [R1+0x4] ;  /* 0x0000040001107983 */ /* 0x0020a40000100800 */
[----:B0-----:R-:W-:Y:S01]  /*0b60*/  IADD3 R1, PT, PT, R1, 0x10, RZ ;  /* 0x0000001001017810 */ /* 0x001fe20007ffe0ff */
[----:B--2--5:R-:W-:Y:S06]  /*0b70*/  RET.REL.NODEC R20 `(_Z10makeYPlaneP5Shape) ;  /* 0xfffffff414207950 */ /* 0x024fec0003c3ffff */
        .weak           $__internal_0_$__cuda_sm20_div_rn_f64_full
        .type           $__internal_0_$__cuda_sm20_div_rn_f64_full,@function
        .size           $__internal_0_$__cuda_sm20_div_rn_f64_full,(.L_x_111 - $__internal_0_$__cuda_sm20_div_rn_f64_full)
$__internal_0_$__cuda_sm20_div_rn_f64_full:
[----:B------:R-:W-:Y:S02]  /*0b80*/  VIADD R1, R1, 0xffffffe0 ;  /* 0xffffffe001017836 */ /* 0x000fe40000000000 */
[----:B------:R-:W-:Y:S02]  /*0b90*/  IMAD.MOV.U32 R3, RZ, RZ, R7 ;  /* 0x000000ffff037224 */ /* 0x000fe400078e0007 */
[----:B------:R-:W-:Y:S01]  /*0ba0*/  IMAD.MOV.U32 R7, RZ, RZ, R5 ;  /* 0x000000ffff077224 */ /* 0x000fe200078e0005 */
[----:B------:R-:W-:Y:S04]  /*0bb0*/  STL [R1+0x18], R23 ;  /* 0x0000181701007387 */ /* 0x000fe80000100800 */
[----:B------:R-:W-:Y:S04]  /*0bc0*/  STL [R1+0x14], R22 ;  /* 0x0000141601007387 */ /* 0x000fe80000100800 */
[----:B------:R-:W-:Y:S04]  /*0bd0*/  STL [R1+0x10], R19 ;  /* 0x0000101301007387 */ /* 0x000fe80000100800 */
[----:B------:R-:W-:Y:S04]  /*0be0*/  STL [R1+0xc], R18 ;  /* 0x00000c1201007387 */ /* 0x000fe80000100800 */
[----:B------:R-:W-:Y:S04]  /*0bf0*/  STL [R1+0x8], R17 ;  /* 0x0000081101007387 */ /* 0x000fe80000100800 */
[----:B------:R-:W-:Y:S04]  /*0c00*/  STL [R1+0x4], R16 ;  /* 0x0000041001007387 */ /* 0x000fe80000100800 */
[----:B------:R0:W-:Y:S02]  /*0c10*/  STL [R1], R2 ;  /* 0x0000000201007387 */ /* 0x0001e40000100800 */
[----:B0-----:R-:W-:Y:S01]  /*0c20*/  IMAD.MOV.U32 R2, RZ, RZ, R6 ;  /* 0x000000ffff027224 */ /* 0x001fe200078e0006 */
[----:B------:R-:W-:-:S02]  /*0c30*/  MOV R6, R4 ;  /* 0x0000000400067202 */ /* 0x000fc40000000f00 */
[C---:B------:R-:W-:Y:S01]  /*0c40*/  FSETP.GEU.AND P0, PT, |R3|.reuse, 1.469367938527859385e-39, PT ;  /* 0x001000000300780b */ /* 0x040fe20003f0e200 */
[----:B------:R-:W-:Y:S01]  /*0c50*/  IMAD.MOV.U32 R4, RZ, RZ, 0x1 ;  /* 0x00000001ff047424 */ /* 0x000fe200078e00ff */
[----:B------:R-:W-:Y:S01]  /*0c60*/  LOP3.LUT R8, R3, 0x800fffff, RZ, 0xc0, !PT ;  /* 0x800fffff03087812 */ /* 0x000fe200078ec0ff */
[----:B------:R-:W-:Y:S01]  /*0c70*/  IMAD.MOV.U32 R16, RZ, RZ, 0x1ca00000 ;  /* 0x1ca00000ff107424 */ /* 0x000fe200078e00ff */
[----:B------:R-:W-:Y:S01]  /*0c80*/  FSETP.GEU.AND P2, PT, |R7|, 1.469367938527859385e-39, PT ;  /* 0x001000000700780b */ /* 0x000fe20003f4e200 */
[----:B------:R-:W-:Y:S01]  /*0c90*/  BSSY.RECONVERGENT B0, `(.L_x_12) ;  /* 0x000004f000007945 */ /* 0x000fe20003800200 */
[----:B------:R-:W-:Y:S01]  /*0ca0*/  LOP3.LUT R9, R8, 0x3ff00000, RZ, 0xfc, !PT ;  /* 0x3ff0000008097812 */ /* 0x000fe200078efcff */
[----:B------:R-:W-:Y:S01]  /*0cb0*/  IMAD.MOV.U32 R8, RZ, RZ, R2 ;  /* 0x000000ffff087224 */ /* 0x000fe200078e0002 */
[----:B------:R-:W-:Y:S02]  /*0cc0*/  LOP3.LUT R18, R3, 0x7ff00000, RZ, 0xc0, !PT ;  /* 0x7ff0000003127812 */ /* 0x000fe400078ec0ff */
[----:B------:R-:W-:-:S03]  /*0cd0*/  LOP3.LUT R19, R7, 0x7ff00000, RZ, 0xc0, !PT ;  /* 0x7ff0000007137812 */ /* 0x000fc600078ec0ff */
[----:B------:R-:W-:Y:S01]  /*0ce0*/  @!P0 DMUL R8, R2, 8.98846567431157953865e+307 ;  /* 0x7fe0000002088828 */ /* 0x000fe20000000000 */
[----:B------:R-:W-:Y:S01]  /*0cf0*/  ISETP.GE.U32.AND P1, PT, R19, R18, PT ;  /* 0x000000121300720c */ /* 0x000fe20003f26070 */
[----:B------:R-:W-:Y:S02]  /*0d00*/  IMAD.MOV.U32 R17, RZ, RZ, R19 ;  /* 0x000000ffff117224 */ /* 0x000fe400078e0013 */
[----:B------:R-:W-:Y:S02]  /*0d10*/  IMAD.MOV.U32 R0, RZ, RZ, R18 ;  /* 0x000000ffff007224 */ /* 0x000fe400078e0012 */
[----:B------:R-:W0:Y:S04]  /*0d20*/  MUFU.RCP64H R5, R9 ;  /* 0x0000000900057308 */ /* 0x000e280000001800 */
[----:B------:R-:W-:-:S05]  /*0d30*/  @!P0 LOP3.LUT R0, R9, 0x7ff00000, RZ, 0xc0, !PT ;  /* 0x7ff0000009008812 */ /* 0x000fca00078ec0ff */
[----:B------:R-:W-:Y:S01]  /*0d40*/  VIADD R23, R0, 0xffffffff ;  /* 0xffffffff00177836 */ /* 0x000fe20000000000 */
[----:B0-----:R-:W-:-:S08]  /*0d50*/  DFMA R10, R4, -R8, 1 ;  /* 0x3ff00000040a742b */ /* 0x001fd00000000808 */
[----:B------:R-:W-:-:S08]  /*0d60*/  DFMA R10, R10, R10, R10 ;  /* 0x0000000a0a0a722b */ /* 0x000fd0000000000a */
[----:B------:R-:W-:Y:S01]  /*0d70*/  DFMA R12, R4, R10, R4 ;  /* 0x0000000a040c722b */ /* 0x000fe20000000004 */
[----:B------:R-:W-:Y:S01]  /*0d80*/  SEL R11, R16, 0x63400000, !P1 ;  /* 0x63400000100b7807 */ /* 0x000fe20004800000 */
[----:B------:R-:W-:-:S03]  /*0d90*/  IMAD.MOV.U32 R10, RZ, RZ, R6 ;  /* 0x000000ffff0a7224 */ /* 0x000fc600078e0006 */
[C-C-:B------:R-:W-:Y:S02]  /*0da0*/  @!P2 LOP3.LUT R4, R11.reuse, 0x80000000, R7.reuse, 0xf8, !PT ;  /* 0x800000000b04a812 */ /* 0x140fe400078ef807 */
[----:B------:R-:W-:Y:S01]  /*0db0*/  LOP3.LUT R11, R11, 0x800fffff, R7, 0xf8, !PT ;  /* 0x800fffff0b0b7812 */ /* 0x000fe200078ef807 */
[----:B------:R-:W-:Y:S01]  /*0dc0*/  DFMA R14, R12, -R8, 1 ;  /* 0x3ff000000c0e742b */ /* 0x000fe20000000808 */
[----:B------:R-:W-:Y:S02]  /*0dd0*/  @!P2 LOP3.LUT R5, R4, 0x100000, RZ, 0xfc, !PT ;  /* 0x001000000405a812 */ /* 0x000fe400078efcff */
[----:B------:R-:W-:-:S05]  /*0de0*/  @!P2 MOV R4, RZ ;  /* 0x000000ff0004a202 */ /* 0x000fca0000000f00 */
[----:B------:R-:W-:Y:S02]  /*0df0*/  DFMA R14, R12, R14, R12 ;  /* 0x0000000e0c0e722b */ /* 0x000fe4000000000c */
[----:B------:R-:W-:-:S08]  /*0e00*/  @!P2 DFMA R10, R10, 2, -R4 ;  /* 0x400000000a0aa82b */ /* 0x000fd00000000804 */
[----:B------:R-:W-:Y:S02]  /*0e10*/  DMUL R4, R14, R10 ;  /* 0x0000000a0e047228 */ /* 0x000fe40000000000 */
[----:B------:R-:W-:-:S05]  /*0e20*/  @!P2 LOP3.LUT R17, R11, 0x7ff00000, RZ, 0xc0, !PT ;  /* 0x7ff000000b11a812 */ /* 0x000fca00078ec0ff */
[----:B------:R-:W-:Y:S01]  /*0e30*/  VIADD R22, R17, 0xffffffff ;  /* 0xffffffff11167836 */ /* 0x000fe20000000000 */
[----:B------:R-:W-:-:S04]  /*0e40*/  DFMA R12, R4, -R8, R10 ;  /* 0x80000008040c722b */ /* 0x000fc8000000000a */
[----:B------:R-:W-:-:S04]  /*0e50*/  ISETP.GT.U32.AND P0, PT, R22, 0x7feffffe, PT ;  /* 0x7feffffe1600780c */ /* 0x000fc80003f04070 */
[----:B------:R-:W-:Y:S01]  /*0e60*/  ISETP.GT.U32.OR P0, PT, R23, 0x7feffffe, P0 ;  /* 0x7feffffe1700780c */ /* 0x000fe20000704470 */
[----:B------:R-:W-:-:S12]  /*0e70*/  DFMA R12, R14, R12, R4 ;  /* 0x0000000c0e0c722b */ /* 0x000fd80000000004 */
[----:B------:R-:W-:Y:S05]  /*0e80*/  @P0 BRA `(.L_x_13) ;  /* 0x0000000000680947 */ /* 0x000fea0003800000 */
[CC--:B------:R-:W-:Y:S01]  /*0e90*/  VIADDMNMX R0, R19.reuse, -R18.reuse, 0xb9600000, !PT ;  /* 0xb960000013007446 */ /* 0x0c0fe20007800912 */
[----:B------:R-:W-:Y:S01]  /*0ea0*/  IMAD.MOV.U32 R6, RZ, RZ, RZ ;  /* 0x000000ffff067224 */ /* 0x000fe200078e00ff */
[----:B------:R-:W-:Y:S02]  /*0eb0*/  ISETP.GE.U32.AND P0, PT, R19, R18, PT ;  /* 0x000000121300720c */ /* 0x000fe40003f06070 */
[----:B------:R-:W-:Y:S02]  /*0ec0*/  VIMNMX R0, PT, PT, R0, 0x46a00000, PT ;  /* 0x46a0000000007848 */ /* 0x000fe40003fe0100 */
[----:B------:R-:W-:-:S04]  /*0ed0*/  SEL R5, R16, 0x63400000, !P0 ;  /* 0x6340000010057807 */ /* 0x000fc80004000000 */
[----:B------:R-:W-:-:S05]  /*0ee0*/  IADD3 R0, PT, PT, -R5, R0, RZ ;  /* 0x0000000005007210 */ /* 0x000fca0007ffe1ff */
[----:B------:R-:W-:-:S06]  /*0ef0*/  VIADD R7, R0, 0x7fe00000 ;  /* 0x7fe0000000077836 */ /* 0x000fcc0000000000 */
[----:B------:R-:W-:-:S10]  /*0f00*/  DMUL R4, R12, R6 ;  /* 0x000000060c047228 */ /* 0x000fd40000000000 */
[----:B------:R-:W-:-:S13]  /*0f10*/  FSETP.GTU.AND P0, PT, |R5|, 1.469367938527859385e-39, PT ;  /* 0x001000000500780b */ /* 0x000fda0003f0c200 */
[----:B------:R-:W-:Y:S05]  /*0f20*/  @P0 BRA `(.L_x_14) ;  /* 0x0000000000940947 */ /* 0x000fea0003800000 */
[----:B------:R-:W-:Y:S01]  /*0f30*/  DFMA R8, R12, -R8, R10 ;  /* 0x800000080c08722b */ /* 0x000fe2000000000a */
[----:B------:R-:W-:-:S09]  /*0f40*/  IMAD.MOV.U32 R6, RZ, RZ, RZ ;  /* 0x000000ffff067224 */ /* 0x000fd200078e00ff */
[C---:B------:R-:W-:Y:S02]  /*0f50*/  FSETP.NEU.AND P0, PT, R9.reuse, RZ, PT ;  /* 0x000000ff0900720b */ /* 0x040fe40003f0d000 */
[----:B------:R-:W-:-:S04]  /*0f60*/  LOP3.LUT R11, R9, 0x80000000, R3, 0x48, !PT ;  /* 0x80000000090b7812 */ /* 0x000fc800078e4803 */
[----:B------:R-:W-:-:S07]  /*0f70*/  LOP3.LUT R7, R11, R7, RZ, 0xfc, !PT ;  /* 0x000000070b077212 */ /* 0x000fce00078efcff */
[----:B------:R-:W-:Y:S05]  /*0f80*/  @!P0 BRA `(.L_x_14) ;  /* 0x00000000007c8947 */ /* 0x000fea0003800000 */
[----:B------:R-:W-:Y:S01]  /*0f90*/  IMAD.MOV R3, RZ, RZ, -R0 ;  /* 0x000000ffff037224 */ /* 0x000fe200078e0a00 */
[----:B------:R-:W-:Y:S01]  /*0fa0*/  MOV R2, RZ ;  /* 0x000000ff00027202 */ /* 0x000fe20000000f00 */
[----:B------:R-:W-:-:S05]  /*0fb0*/  DMUL.RP R6, R12, R6 ;  /* 0x000000060c067228 */ /* 0x000fca0000008000 */
[----:B------:R-:W-:-:S05]  /*0fc0*/  DFMA R2, R4, -R2, R12 ;  /* 0x800000020402722b */ /* 0x000fca000000000c */
[----:B------:R-:W-:Y:S02]  /*0fd0*/  LOP3.LUT R11, R7, R11, RZ, 0x3c, !PT ;  /* 0x0000000b070b7212 */ /* 0x000fe400078e3cff */
[----:B------:R-:W-:-:S04]  /*0fe0*/  IADD3 R2, PT, PT, -R0, -0x43300000, RZ ;  /* 0xbcd0000000027810 */ /* 0x000fc80007ffe1ff */
[----:B------:R-:W-:-:S04]  /*0ff0*/  FSETP.NEU.AND P0, PT, |R3|, R2, PT ;  /* 0x000000020300720b */ /* 0x000fc80003f0d200 */
[----:B------:R-:W-:Y:S02]  /*1000*/  FSEL R4, R6, R4, !P0 ;  /* 0x0000000406047208 */ /* 0x000fe40004000000 */
[----:B------:R-:W-:Y:S01]  /*1010*/  FSEL R5, R11, R5, !P0 ;  /* 0x000000050b057208 */ /* 0x000fe20004000000 */
[----:B------:R-:W-:Y:S06]  /*1020*/  BRA `(.L_x_14) ;  /* 0x0000000000547947 */ /* 0x000fec0003800000 */
.L_x_13:
[----:B------:R-:W-:-:S14]  /*1030*/  DSETP.NAN.AND P0, PT, R6, R6, PT ;  /* 0x000000060600722a */ /* 0x000fdc0003f08000 */
[----:B------:R-:W-:Y:S05]  /*1040*/  @P0 BRA `(.L_x_15) ;  /* 0x0000000000440947 */ /* 0x000fea0003800000 */
[----:B------:R-:W-:-:S14]  /*1050*/  DSETP.NAN.AND P0, PT, R2, R2, PT ;  /* 0x000000020200722a */ /* 0x000fdc0003f08000 */
[----:B------:R-:W-:Y:S05]  /*1060*/  @P0 BRA `(.L_x_16) ;  /* 0x0000000000300947 */ /* 0x000fea0003800000 */
[----:B------:R-:W-:Y:S01]  /*1070*/  ISETP.NE.AND P0, PT, R17, R0, PT ;  /* 0x000000001100720c */ /* 0x000fe20003f05270 */
[----:B------:R-:W-:Y:S02]  /*1080*/  IMAD.MOV.U32 R4, RZ, RZ, 0x0 ;  /* 0x00000000ff047424 */ /* 0x000fe400078e00ff */
[----:B------:R-:W-:-:S10]  /*1090*/  IMAD.MOV.U32 R5, RZ, RZ, -0x80000 ;  /* 0xfff80000ff057424 */ /* 0x000fd400078e00ff */
[----:B------:R-:W-:Y:S05]  /*10a0*/  @!P0 BRA `(.L_x_14) ;  /* 0x0000000000348947 */ /* 0x000fea0003800000 */
[----:B------:R-:W-:Y:S02]  /*10b0*/  ISETP.NE.AND P0, PT, R17, 0x7ff00000, PT ;  /* 0x7ff000001100780c */ /* 0x000fe40003f05270 */
[----:B------:R-:W-:Y:S02]  /*10c0*/  LOP3.LUT R5, R7, 0x80000000, R3, 0x48, !PT ;  /* 0x8000000007057812 */ /* 0x000fe400078e4803 */
[----:B------:R-:W-:-:S13]  /*10d0*/  ISETP.EQ.OR P0, PT, R0, RZ, !P0 ;  /* 0x000000ff0000720c */ /* 0x000fda0004702670 */
[----:B------:R-:W-:Y:S01]  /*10e0*/  @P0 LOP3.LUT R0, R5, 0x7ff00000, RZ, 0xfc, !PT ;  /* 0x7ff0000005000812 */ /* 0x000fe200078efcff */
[----:B------:R-:W-:Y:S02]  /*10f0*/  @!P0 IMAD.MOV.U32 R4, RZ, RZ, RZ ;  /* 0x000000ffff048224 */ /* 0x000fe400078e00ff */
[----:B------:R-:W-:Y:S01]  /*1100*/  @P0 IMAD.MOV.U32 R4, RZ, RZ, RZ ;  /* 0x000000ffff040224 */ /* 0x000fe200078e00ff */
[----:B------:R-:W-:Y:S01]  /*1110*/  @P0 MOV R5, R0 ;  /* 0x0000000000050202 */ /* 0x000fe20000000f00 */
[----:B------:R-:W-:Y:S06]  /*1120*/  BRA `(.L_x_14) ;  /* 0x0000000000147947 */ /* 0x000fec0003800000 */
.L_x_16:
[----:B------:R-:W-:Y:S01]  /*1130*/  LOP3.LUT R5, R3, 0x80000, RZ, 0xfc, !PT ;  /* 0x0008000003057812 */ /* 0x000fe200078efcff */
[----:B------:R-:W-:Y:S01]  /*1140*/  IMAD.MOV.U32 R4, RZ, RZ, R2 ;  /* 0x000000ffff047224 */ /* 0x000fe200078e0002 */
[----:B------:R-:W-:Y:S06]  /*1150*/  BRA `(.L_x_14) ;  /* 0x0000000000087947 */ /* 0x000fec0003800000 */
.L_x_15:
[----:B------:R-:W-:Y:S01]  /*1160*/  LOP3.LUT R5, R7, 0x80000, RZ, 0xfc, !PT ;  /* 0x0008000007057812 */ /* 0x000fe200078efcff */
[----:B------:R-:W-:-:S07]  /*1170*/  IMAD.MOV.U32 R4, RZ, RZ, R6 ;  /* 0x000000ffff047224 */ /* 0x000fce00078e0006 */
.L_x_14:
[----:B------:R-:W-:Y:S05]  /*1180*/  BSYNC.RECONVERGENT B0 ;  /* 0x0000000000007941 */ /* 0x000fea0003800200 */
.L_x_12:
[----:B------:R-:W2:Y:S04]  /*1190*/  LDL R2, [R1] ;  /* 0x0000000001027983 */ /* 0x000ea80000100800 */
[----:B------:R-:W2:Y:S04]  /*11a0*/  LDL R16, [R1+0x4] ;  /* 0x0000040001107983 */ /* 0x000ea80000100800 */
[----:B------:R-:W2:Y:S04]  /*11b0*/  LDL R17, [R1+0x8] ;  /* 0x0000080001117983 */ /* 0x000ea80000100800 */
[----:B------:R-:W2:Y:S04]  /*11c0*/  LDL R18, [R1+0xc] ;  /* 0x00000c0001127983 */ /* 0x000ea80000100800 */
[----:B------:R-:W2:Y:S04]  /*11d0*/  LDL R19, [R1+0x10] ;  /* 0x0000100001137983 */ /* 0x000ea80000100800 */
[----:B------:R-:W2:Y:S04]  /*11e0*/  LDL R22, [R1+0x14] ;  /* 0x0000140001167983 */ /* 0x000ea80000100800 */
[----:B------:R0:W2:Y:S02]  /*11f0*/  LDL R23, [R1+0x18] ;  /* 0x0000180001177983 */ /* 0x0000a40000100800 */
[----:B0-----:R-:W-:Y:S01]  /*1200*/  VIADD R1, R1, 0x20 ;  /* 0x0000002001017836 */ /* 0x001fe20000000000 */
[----:B--2---:R-:W-:Y:S06]  /*1210*/  RET.REL.NODEC R20 `(_Z10makeYPlaneP5Shape) ;  /* 0xffffffec14787950 */ /* 0x004fec0003c3ffff */
.L_x_17:
[----:B------:R-:W-:-:S00]  /*1220*/  BRA `(.L_x_17) ;  /* 0xfffffffc00fc7947 */ /* 0x000fc0000383ffff */
[----:B------:R-:W-:-:S00]  /*1230*/  NOP ;  /* 0x0000000000007918 */ /* 0x000fc00000000000 */
        /* <DEDUP_REMOVED lines=12> */
.L_x_111:


//--------------------- .text._Z21compute_intersectionsPdiS_8Geometry --------------------------
	.section	.text._Z21compute_intersectionsPdiS_8Geometry,"ax",@progbits
	.align	128
        .global         _Z21compute_intersectionsPdiS_8Geometry
        .type           _Z21compute_intersectionsPdiS_8Geometry,@function
        .size           _Z21compute_intersectionsPdiS_8Geometry,(.L_x_115 - _Z21compute_intersectionsPdiS_8Geometry)
        .other          _Z21compute_intersectionsPdiS_8Geometry,@"STO_CUDA_ENTRY STV_DEFAULT"
_Z21compute_intersectionsPdiS_8Geometry:
.text._Z21compute_intersectionsPdiS_8Geometry:
[----:B------:R-:W0:Y:S01]  /*0000*/  LDC R1, c[0x0][0x37c] ;  /* 0x0000df00ff017b82 */ /* 0x000e220000000800 */
[----:B------:R-:W1:Y:S01]  /*0010*/  LDCU UR4, c[0x0][0x3b8] ;  /* 0x00007700ff0477ac */ /* 0x000e620008000800 */
[----:B------:R-:W2:Y:S01]  /*0020*/  S2R R2, SR_TID.X ;  /* 0x0000000000027919 */ /* 0x000ea20000002100 */
[----:B------:R-:W-:Y:S02]  /*0030*/  IMAD.MOV.U32 R24, RZ, RZ, 0x0 ;  /* 0x00000000ff187424 */ /* 0x000fe400078e00ff */
[----:B------:R-:W-:Y:S01]  /*0040*/  IMAD.MOV.U32 R25, RZ, RZ, 0x7ff00000 ;  /* 0x7ff00000ff197424 */ /* 0x000fe200078e00ff */
[----:B------:R-:W3:Y:S01]  /*0050*/  LDCU.64 UR36, c[0x0][0x358] ;  /* 0x00006b00ff2477ac */ /* 0x000ee20008000a00 */
[----:B-1----:R-:W-:-:S09]  /*0060*/  UISETP.GE.AND UP0, UPT, UR4, 0x1, UPT ;  /* 0x000000010400788c */ /* 0x002fd2000bf06270 */
[----:B---3--:R-:W-:Y:S05]  /*0070*/  BRA.U !UP0, `(.L_x_18) ;  /* 0x0000002908c47547 */ /* 0x008fea000b800000 */
[----:B------:R-:W2:Y:S01]  /*0080*/  LDC.64 R22, c[0x0][0x380] ;  /* 0x0000e000ff167b82 */ /* 0x000ea20000000a00 */
[----:B------:R-:W-:Y:S01]  /*0090*/  UISETP.GE.U32.AND UP0, UPT, UR4, 0x10, UPT ;  /* 0x000000100400788c */ /* 0x000fe2000bf06070 */
[----:B------:R-:W-:Y:S01]  /*00a0*/  IMAD.MOV.U32 R17, RZ, RZ, RZ ;  /* 0x000000ffff117224 */ /* 0x000fe200078e00ff */
[----:B------:R-:W-:Y:S01]  /*00b0*/  MOV R25, 0x7ff00000 ;  /* 0x7ff0000000197802 */ /* 0x000fe20000000f00 */
[----:B------:R-:W-:Y:S01]  /*00c0*/  IMAD.MOV.U32 R24, RZ, RZ, 0x0 ;  /* 0x00000000ff187424 */ /* 0x000fe200078e00ff */
[----:B------:R-:W-:Y:S01]  /*00d0*/  ULOP3.LUT UR38, UR4, 0xf, URZ, 0xc0, !UPT ;  /* 0x0000000f04267892 */ /* 0x000fe2000f8ec0ff */
[----:B--2---:R-:W-:-:S04]  /*00e0*/  IMAD.WIDE.U32 R22, R2, 0x8, R22 ;  /* 0x0000000802167825 */ /* 0x004fc800078e0016 */
[----:B------:R-:W-:Y:S07]  /*00f0*/  BRA.U !UP0, `(.L_x_19) ;  /* 0x0000001508c87547 */ /* 0x000fee000b800000 */
[----:B------:R-:W1:Y:S01]  /*0100*/  LDCU.64 UR6, c[0x0][0x398] ;  /* 0x00007300ff0677ac */ /* 0x000e620008000a00 */
[----:B------:R-:W-:Y:S01]  /*0110*/  BSSY.RECONVERGENT B7, `(.L_x_19) ;  /* 0x0000170000077945 */ /* 0x000fe20003800200 */
[----:B------:R-:W-:Y:S01]  /*0120*/  IMAD.MOV.U32 R24, RZ, RZ, 0x0 ;  /* 0x00000000ff187424 */ /* 0x000fe200078e00ff */
[----:B------:R-:W-:Y:S01]  /*0130*/  ULOP3.LUT UR4, UR4, 0x7ffffff0, URZ, 0xc0, !UPT ;  /* 0x7ffffff004047892 */ /* 0x000fe2000f8ec0ff */
[----:B------:R-:W-:-:S03]  /*0140*/  IMAD.MOV.U32 R25, RZ, RZ, 0x7ff00000 ;  /* 0x7ff00000ff197424 */ /* 0x000fc600078e00ff */
[----:B------:R-:W-:Y:S02]  /*0150*/  UIADD3 UR8, UPT, UPT, -UR4, URZ, URZ ;  /* 0x000000ff04087290 */ /* 0x000fe4000fffe1ff */
[----:B------:R-:W-:-:S04]  /*0160*/  IMAD.U32 R17, RZ, RZ, UR4 ;  /* 0x00000004ff117e24 */ /* 0x000fc8000f8e00ff */
[----:B------:R-:W-:Y:S01]  /*0170*/  MOV R16, UR8 ;  /* 0x0000000800107c02 */ /* 0x000fe20008000f00 */
[----:B-1----:R-:W-:-:S04]  /*0180*/  UIADD3 UR5, UP0, UPT, UR6, 0x40, URZ ;  /* 0x0000004006057890 */ /* 0x002fc8000ff1e0ff */
[----:B------:R-:W-:Y:S02]  /*0190*/  UIADD3.X UR6, UPT, UPT, URZ, UR7, URZ, UP0, !UPT ;  /* 0x00000007ff067290 */ /* 0x000fe400087fe4ff */
[----:B------:R-:W-:-:S04]  /*01a0*/  IMAD.U32 R26, RZ, RZ, UR5 ;  /* 0x00000005ff1a7e24 */ /* 0x000fc8000f8e00ff */
[----:B------:R-:W-:-:S07]  /*01b0*/  IMAD.U32 R27, RZ, RZ, UR6 ;  /* 0x00000006ff1b7e24 */ /* 0x000fce000f8e00ff */
.L_x_36:
[----:B------:R-:W2:Y:S04]  /*01c0*/  LDG.E.64 R4, desc[UR36][R26.64+-0x40] ;  /* 0xffffc0241a047981 */ /* 0x000ea8000c1e1b00 */
[----:B--2---:R-:W2:Y:S04]  /*01d0*/  LD.E.64 R10, desc[UR36][R4.64] ;  /* 0x00000024040a7980 */ /* 0x004ea8000c101b00 */
[----:B--2---:R-:W2:Y:S01]  /*01e0*/  LD.E R10, desc[UR36][R10.64+0x10] ;  /* 0x000010240a0a7980 */ /* 0x004ea2000c101900 */
[----:B------:R-:W1:Y:S01]  /*01f0*/  LDCU UR4, c[0x0][0x388] ;  /* 0x00007100ff0477ac */ /* 0x000e620008000800 */
[----:B------:R-:W-:Y:S01]  /*0200*/  VIADD R16, R16, 0x10 ;  /* 0x0000001010107836 */ /* 0x000fe20000000000 */
[----:B------:R-:W-:Y:S01]  /*0210*/  BSSY.RECONVERGENT B6, `(.L_x_20) ;  /* 0x000000a000067945 */ /* 0x000fe20003800200 */
[----:B------:R-:W-:Y:S01]  /*0220*/  MOV R6, R22 ;  /* 0x0000001600067202 */ /* 0x000fe20000000f00 */
[----:B------:R-:W-:Y:S01]  /*0230*/  IMAD.MOV.U32 R7, RZ, RZ, R23 ;  /* 0x000000ffff077224 */ /* 0x000fe200078e0017 */
[----:B------:R-:W-:Y:S01]  /*0240*/  MOV R20, 0x2b0 ;  /* 0x000002b000147802 */ /* 0x000fe20000000f00 */
[----:B------:R-:W-:Y:S01]  /*0250*/  IMAD.MOV.U32 R21, RZ, RZ, 0x0 ;  /* 0x00000000ff157424 */ /* 0x000fe200078e00ff */
[----:B------:R-:W-:-:S04]  /*0260*/  ISETP.NE.AND P0, PT, R16, RZ, PT ;  /* 0x000000ff1000720c */ /* 0x000fc80003f05270 */
[----:B------:R-:W-:Y:S01]  /*0270*/  P2R R18, PR, RZ, 0x1 ;  /* 0x00000001ff127803 */ /* 0x000fe20000000000 */
[----:B-1----:R-:W-:Y:S01]  /*0280*/  IMAD.U32 R8, RZ, RZ, UR4 ;  /* 0x00000004ff087e24 */ /* 0x002fe2000f8e00ff */
[----:B--2---:R1:W2:Y:S07]  /*0290*/  LDC.64 R12, c[0x2][R10] ;  /* 0x008000000a0c7b82 */ /* 0x0042ae0000000a00 */
[----:B012---:R-:W-:Y:S05]  /*02a0*/  CALL.REL.NOINC R12 `(_Z21compute_intersectionsPdiS_8Geometry) ;  /* 0xfffffffc0c547344 */ /* 0x007fea0003c3ffff */
[----:B------:R-:W-:Y:S05]  /*02b0*/  BSYNC.RECONVERGENT B6 ;  /* 0x0000000000067941 */ /* 0x000fea0003800200 */
.L_x_20:
[----:B------:R-:W2:Y:S04]  /*02c0*/  LDG.E.64 R6, desc[UR36][R26.64+-0x38] ;  /* 0xffffc8241a067981 */ /* 0x000ea8000c1e1b00 */
[----:B--2---:R-:W2:Y:S04]  /*02d0*/  LD.E.64 R8, desc[UR36][R6.64] ;  /* 0x0000002406087980 */ /* 0x004ea8000c101b00 */
[----:B--2---:R0:W2:Y:S01]  /*02e0*/  LD.E R0, desc[UR36][R8.64+0x10] ;  /* 0x0000102408007980 */ /* 0x0040a2000c101900 */
[----:B------:R-:W-:Y:S01]  /*02f0*/  DSETP.MIN.AND P0, P1, R4, R24, PT ;  /* 0x000000180400722a */ /* 0x000fe20003900000 */
[----:B------:R-:W0:Y:S01]  /*0300*/  LDCU UR4, c[0x0][0x388] ;  /* 0x00007100ff0477ac */ /* 0x000e220008000800 */
[----:B------:R-:W-:Y:S01]  /*0310*/  IMAD.MOV.U32 R3, RZ, RZ, R5 ;  /* 0x000000ffff037224 */ /* 0x000fe200078e0005 */
[----:B------:R-:W-:Y:S01]  /*0320*/  MOV R12, R25 ;  /* 0x00000019000c7202 */ /* 0x000fe20000000f00 */
[----:B------:R-:W-:Y:S01]  /*0330*/  HFMA2 R21, -RZ, RZ, 0, 0 ;  /* 0x00000000ff157431 */ /* 0x000fe200000001ff */
[----:B------:R-:W-:Y:S01]  /*0340*/  BSSY.RECONVERGENT B6, `(.L_x_21) ;  /* 0x000000d000067945 */ /* 0x000fe20003800200 */
[----:B------:R-:W-:Y:S01]  /*0350*/  SEL R24, R4, R24, P0 ;  /* 0x0000001804187207 */ /* 0x000fe20000000000 */
[----:B------:R-:W-:Y:S01]  /*0360*/  IMAD.MOV.U32 R4, RZ, RZ, R6 ;  /* 0x000000ffff047224 */ /* 0x000fe200078e0006 */
[----:B------:R-:W-:Y:S01]  /*0370*/  FSEL R3, R3, R12, P0 ;  /* 0x0000000c03037208 */ /* 0x000fe20000000000 */
[----:B------:R-:W-:Y:S01]  /*0380*/  IMAD.MOV.U32 R5, RZ, RZ, R7 ;  /* 0x000000ffff057224 */ /* 0x000fe200078e0007 */
[----:B------:R-:W-:Y:S01]  /*0390*/  MOV R6, R22 ;  /* 0x0000001600067202 */ /* 0x000fe20000000f00 */
[----:B------:R-:W-:Y:S01]  /*03a0*/  IMAD.MOV.U32 R7, RZ, RZ, R23 ;  /* 0x000000ffff077224 */ /* 0x000fe200078e0017 */
[----:B------:R-:W-:-:S02]  /*03b0*/  MOV R20, 0x410 ;  /* 0x0000041000147802 */ /* 0x000fc40000000f00 */
[----:B------:R-:W-:Y:S01]  /*03c0*/  @P1 LOP3.LUT R3, R12, 0x80000, RZ, 0xfc, !PT ;  /* 0x000800000c031812 */ /* 0x000fe200078efcff */
[----:B0-----:R-:W-:-:S04]  /*03d0*/  IMAD.U32 R8, RZ, RZ, UR4 ;  /* 0x00000004ff087e24 */ /* 0x001fc8000f8e00ff */
[----:B------:R-:W-:Y:S01]  /*03e0*/  IMAD.MOV.U32 R25, RZ, RZ, R3 ;  /* 0x000000ffff197224 */ /* 0x000fe200078e0003 */
[----:B--2---:R0:W1:Y:S06]  /*03f0*/  LDC.64 R10, c[0x2][R0] ;  /* 0x00800000000a7b82 */ /* 0x00406c0000000a00 */
[----:B01----:R-:W-:Y:S05]  /*0400*/  CALL.REL.NOINC R10 `(_Z21compute_intersectionsPdiS_8Geometry) ;  /* 0xfffffff80afc7344 */ /* 0x003fea0003c3ffff */
[----:B------:R-:W-:Y:S05]  /*0410*/  BSYNC.RECONVERGENT B6 ;  /* 0x0000000000067941 */ /* 0x000fea0003800200 */
.L_x_21:
[----:B------:R-:W2:Y:S04]  /*0420*/  LDG.E.64 R6, desc[UR36][R26.64+-0x30] ;  /* 0xffffd0241a067981 */ /* 0x000ea8000c1e1b00 */
[----:B--2---:R-:W2:Y:S04]  /*0430*/  LD.E.64 R8, desc[UR36][R6.64] ;  /* 0x0000002406087980 */ /* 0x004ea8000c101b00 */
[----:B--2---:R0:W2:Y:S01]  /*0440*/  LD.E R0, desc[UR36][R8.64+0x10] ;  /* 0x0000102408007980 */ /* 0x0040a2000c101900 */
[----:B------:R-:W-:Y:S01]  /*0450*/  DSETP.MIN.AND P0, P1, R4, R24, PT ;  /* 0x000000180400722a */ /* 0x000fe20003900000 */
[----:B------:R-:W0:Y:S01]  /*0460*/  LDCU UR4, c[0x0][0x388] ;  /* 0x00007100ff0477ac */ /* 0x000e220008000800 */
[----:B------:R-:W-:Y:S01]  /*0470*/  IMAD.MOV.U32 R12, RZ, RZ, R25 ;  /* 0x000000ffff0c7224 */ /* 0x000fe200078e0019 */
[----:B------:R-:W-:Y:S01]  /*0480*/  BSSY.RECONVERGENT B6, `(.L_x_22) ;  /* 0x000000f000067945 */ /* 0x000fe20003800200 */
[----:B------:R-:W-:Y:S01]  /*0490*/  IMAD.MOV.U32 R3, RZ, RZ, R5 ;  /* 0x000000ffff037224 */ /* 0x000fe200078e0005 */
[----:B------:R-:W-:Y:S01]  /*04a0*/  MOV R5, R7 ;  /* 0x0000000700057202 */ /* 0x000fe20000000f00 */
[----:B------:R-:W-:Y:S01]  /*04b0*/  IMAD.MOV.U32 R7, RZ, RZ, R23 ;  /* 0x000000ffff077224 */ /* 0x000fe200078e0017 */
[----:B------:R-:W-:Y:S01]  /*04c0*/  SEL R24, R4, R24, P0 ;  /* 0x0000001804187207 */ /* 0x000fe20000000000 */
[----:B------:R-:W-:Y:S01]  /*04d0*/  IMAD.MOV.U32 R4, RZ, RZ, R6 ;  /* 0x000000ffff047224 */ /* 0x000fe200078e0006 */
[----:B------:R-:W-:Y:S01]  /*04e0*/  FSEL R3, R3, R12, P0 ;  /* 0x0000000c03037208 */ /* 0x000fe20000000000 */
[----:B------:R-:W-:Y:S01]  /*04f0*/  IMAD.MOV.U32 R6, RZ, RZ, R22 ;  /* 0x000000ffff067224 */ /* 0x000fe200078e0016 */
[----:B------:R-:W-:Y:S01]  /*0500*/  MOV R20, 0x570 ;  /* 0x0000057000147802 */ /* 0x000fe20000000f00 */
[----:B------:R-:W-:-:S02]  /*0510*/  IMAD.MOV.U32 R21, RZ, RZ, 0x0 ;  /* 0x00000000ff157424 */ /* 0x000fc400078e00ff */
[----:B------:R-:W-:-:S04]  /*0520*/  @P1 LOP3.LUT R3, R12, 0x80000, RZ, 0xfc, !PT ;  /* 0x000800000c031812 */ /* 0x000fc800078efcff */
[----:B------:R-:W-:Y:S01]  /*0530*/  MOV R25, R3 ;  /* 0x0000000300197202 */ /* 0x000fe20000000f00 */
[----:B0-----:R-:W-:Y:S01]  /*0540*/  IMAD.U32 R8, RZ, RZ, UR4 ;  /* 0x00000004ff087e24 */ /* 0x001fe2000f8e00ff */
[----:B--2---:R0:W1:Y:S06]  /*0550*/  LDC.64 R10, c[0x2][R0] ;  /* 0x00800000000a7b82 */ /* 0x00406c0000000a00 */
[----:B01----:R-:W-:Y:S05]  /*0560*/  CALL.REL.NOINC R10 `(_Z21compute_intersectionsPdiS_8Geometry) ;  /* 0xfffffff80aa47344 */ /* 0x003fea0003c3ffff */
[----:B------:R-:W-:Y:S05]  /*0570*/  BSYNC.RECONVERGENT B6 ;  /* 0x0000000000067941 */ /* 0x000fea0003800200 */
.L_x_22:
        /* <DEDUP_REMOVED lines=8> */
[----:B------:R-:W-:Y:S01]  /*0600*/  MOV R20, 0x6d0 ;  /* 0x000006d000147802 */ /* 0x000fe20000000f00 */
[----:B------:R-:W-:Y:S01]  /*0610*/  IMAD.MOV.U32 R5, RZ, RZ, R7 ;  /* 0x000000ffff057224 */ /* 0x000fe200078e0007 */
[----:B------:R-:W-:Y:S01]  /*0620*/  SEL R24, R4, R24, P0 ;  /* 0x0000001804187207 */ /* 0x000fe20000000000 */
[----:B------:R-:W-:Y:S01]  /*0630*/  IMAD.MOV.U32 R7, RZ, RZ, R23 ;  /* 0x000000ffff077224 */ /* 0x000fe200078e0017 */
[----:B------:R-:W-:Y:S01]  /*0640*/  FSEL R3, R3, R12, P0 ;  /* 0x0000000c03037208 */ /* 0x000fe20000000000 */
[----:B------:R-:W-:Y:S01]  /*0650*/  IMAD.MOV.U32 R21, RZ, RZ, 0x0 ;  /* 0x00000000ff157424 */ /* 0x000fe200078e00ff */
[----:B------:R-:W-:Y:S01]  /*0660*/  MOV R4, R6 ;  /* 0x0000000600047202 */ /* 0x000fe20000000f00 */
[----:B------:R-:W-:-:S02]  /*0670*/  IMAD.MOV.U32 R6, RZ, RZ, R22 ;  /* 0x000000ffff067224 */ /* 0x000fc400078e0016 */
[----:B------:R-:W-:Y:S02]  /*0680*/  @P1 LOP3.LUT R3, R12, 0x80000, RZ, 0xfc, !PT ;  /* 0x000800000c031812 */ /* 0x000fe400078efcff */
[----:B0-----:R-:W-:-:S03]  /*0690*/  MOV R8, UR4 ;  /* 0x0000000400087c02 */ /* 0x001fc60008000f00 */
[----:B------:R-:W-:Y:S01]  /*06a0*/  IMAD.MOV.U32 R25, RZ, RZ, R3 ;  /* 0x000000ffff197224 */ /* 0x000fe200078e0003 */
[----:B--2---:R0:W1:Y:S06]  /*06b0*/  LDC.64 R10, c[0x2][R0] ;  /* 0x00800000000a7b82 */ /* 0x00406c0000000a00 */
[----:B01----:R-:W-:Y:S05]  /*06c0*/  CALL.REL.NOINC R10 `(_Z21compute_intersectionsPdiS_8Geometry) ;  /* 0xfffffff80a4c7344 */ /* 0x003fea0003c3ffff */
[----:B------:R-:W-:Y:S05]  /*06d0*/  BSYNC.RECONVERGENT B6 ;  /* 0x0000000000067941 */ /* 0x000fea0003800200 */
.L_x_23:
[----:B------:R-:W2:Y:S04]  /*06e0*/  LDG.E.64 R6, desc[UR36][R26.64+-0x20] ;  /* 0xffffe0241a067981 */ /* 0x000ea8000c1e1b00 */
[----:B--2---:R-:W2:Y:S04]  /*06f0*/  LD.E.64 R8, desc[UR36][R6.64] ;  /* 0x0000002406087980 */ /* 0x004ea8000c101b00 */
[----:B--2---:R0:W2:Y:S01]  /*0700*/  LD.E R0, desc[UR36][R8.64+0x10] ;  /* 0x0000102408007980 */ /* 0x0040a2000c101900 */
[----:B------:R-:W-:Y:S01]  /*0710*/  DSETP.MIN.AND P0, P1, R4, R24, PT ;  /* 0x000000180400722a */ /* 0x000fe20003900000 */
[----:B------:R-:W0:Y:S01]  /*0720*/  LDCU UR4, c[0x0][0x388] ;  /* 0x00007100ff0477ac */ /* 0x000e220008000800 */
[----:B------:R-:W-:Y:S01]  /*0730*/  IMAD.MOV.U32 R12, RZ, RZ, R25 ;  /* 0x000000ffff0c7224 */ /* 0x000fe200078e0019 */
[----:B------:R-:W-:Y:S01]  /*0740*/  MOV R3, R5 ;  /* 0x0000000500037202 */ /* 0x000fe20000000f00 */
[----:B------:R-:W-:Y:S01]  /*0750*/  BSSY.RECONVERGENT B6, `(.L_x_24) ;  /* 0x000000e000067945 */ /* 0x000fe20003800200 */
[----:B------:R-:W-:Y:S01]  /*0760*/  IMAD.MOV.U32 R5, RZ, RZ, R7 ;  /* 0x000000ffff057224 */ /* 0x000fe200078e0007 */
[----:B------:R-:W-:Y:S01]  /*0770*/  SEL R24, R4, R24, P0 ;  /* 0x0000001804187207 */ /* 0x000fe20000000000 */
[----:B------:R-:W-:Y:S01]  /*0780*/  IMAD.MOV.U32 R4, RZ, RZ, R6 ;  /* 0x000000ffff047224 */ /* 0x000fe200078e0006 */
[----:B------:R-:W-:Y:S01]  /*0790*/  FSEL R3, R3, R12, P0 ;  /* 0x0000000c03037208 */ /* 0x000fe20000000000 */
[----:B------:R-:W-:Y:S01]  /*07a0*/  IMAD.MOV.U32 R6, RZ, RZ, R22 ;  /* 0x000000ffff067224 */ /* 0x000fe200078e0016 */
[----:B------:R-:W-:Y:S01]  /*07b0*/  MOV R7, R23 ;  /* 0x0000001700077202 */ /* 0x000fe20000000f00 */
[----:B------:R-:W-:Y:S01]  /*07c0*/  IMAD.MOV.U32 R21, RZ, RZ, 0x0 ;  /* 0x00000000ff157424 */ /* 0x000fe200078e00ff */
[----:B------:R-:W-:-:S02]  /*07d0*/  MOV R20, 0x830 ;  /* 0x0000083000147802 */ /* 0x000fc40000000f00 */
[----:B------:R-:W-:Y:S01]  /*07e0*/  @P1 LOP3.LUT R3, R12, 0x80000, RZ, 0xfc, !PT ;  /* 0x000800000c031812 */ /* 0x000fe200078efcff */
[----:B0-----:R-:W-:-:S04]  /*07f0*/  IMAD.U32 R8, RZ, RZ, UR4 ;  /* 0x00000004ff087e24 */ /* 0x001fc8000f8e00ff */
[----:B------:R-:W-:Y:S01]  /*0800*/  IMAD.MOV.U32 R25, RZ, RZ, R3 ;  /* 0x000000ffff197224 */ /* 0x000fe200078e0003 */
[----:B--2---:R0:W1:Y:S06]  /*0810*/  LDC.64 R10, c[0x2][R0] ;  /* 0x00800000000a7b82 */ /* 0x00406c0000000a00 */
[----:B01----:R-:W-:Y:S05]  /*0820*/  CALL.REL.NOINC R10 `(_Z21compute_intersectionsPdiS_8Geometry) ;  /* 0xfffffff40af47344 */ /* 0x003fea0003c3ffff */
[----:B------:R-:W-:Y:S05]  /*0830*/  BSYNC.RECONVERGENT B6 ;  /* 0x0000000000067941 */ /* 0x000fea0003800200 */
.L_x_24:
        /* <DEDUP_REMOVED lines=22> */
.L_x_25:
        /* <DEDUP_REMOVED lines=22> */
.L_x_26:
        /* <DEDUP_REMOVED lines=22> */
.L_x_27:
        /* <DEDUP_REMOVED lines=22> */
.L_x_28:
        /* <DEDUP_REMOVED lines=22> */
.L_x_29:
        /* <DEDUP_REMOVED lines=22> */
.L_x_30:
        /* <DEDUP_REMOVED lines=22> */
.L_x_31:
        /* <DEDUP_REMOVED lines=22> */
.L_x_32:
        /* <DEDUP_REMOVED lines=22> */
.L_x_33:
        /* <DEDUP_REMOVED lines=22> */
.L_x_34:
        /* <DEDUP_REMOVED lines=22> */
.L_x_35:
[----:B------:R-:W-:Y:S01]  /*1760*/  DSETP.MIN.AND P1, P2, R4, R24, PT ;  /* 0x000000180400722a */ /* 0x000fe20003a20000 */
[----:B------:R-:W-:Y:S01]  /*1770*/  ISETP.NE.AND P6, PT, R18, RZ, PT ;  /* 0x000000ff1200720c */ /* 0x000fe20003fc5270 */
[----:B------:R-:W-:Y:S01]  /*1780*/  IMAD.MOV.U32 R3, RZ, RZ, R24 ;  /* 0x000000ffff037224 */ /* 0x000fe200078e0018 */
[----:B------:R-:W-:Y:S02]  /*1790*/  MOV R0, R5 ;  /* 0x0000000500007202 */ /* 0x000fe40000000f00 */
[----:B------:R-:W-:Y:S02]  /*17a0*/  IADD3 R26, P0, PT, R26, 0x80, RZ ;  /* 0x000000801a1a7810 */ /* 0x000fe40007f1e0ff */
[----:B------:R-:W-:Y:S02]  /*17b0*/  FSEL R7, R0, R25, P1 ;  /* 0x0000001900077208 */ /* 0x000fe40000800000 */
[----:B------:R-:W-:Y:S01]  /*17c0*/  SEL R24, R4, R3, P1 ;  /* 0x0000000304187207 */ /* 0x000fe20000800000 */
[----:B------:R-:W-:-:S04]  /*17d0*/  IMAD.X R27, RZ, RZ, R27, P0 ;  /* 0x000000ffff1b7224 */ /* 0x000fc800000e061b */
[----:B------:R-:W-:-:S05]  /*17e0*/  @P2 LOP3.LUT R7, R25, 0x80000, RZ, 0xfc, !PT ;  /* 0x0008000019072812 */ /* 0x000fca00078efcff */
[----:B------:R-:W-:Y:S01]  /*17f0*/  IMAD.MOV.U32 R25, RZ, RZ, R7 ;  /* 0x000000ffff197224 */ /* 0x000fe200078e0007 */
[----:B------:R-:W-:Y:S06]  /*1800*/  @P6 BRA `(.L_x_36) ;  /* 0xffffffe8006c6947 */ /* 0x000fec000383ffff */
[----:B------:R-:W-:Y:S05]  /*1810*/  BSYNC.RECONVERGENT B7 ;  /* 0x0000000000077941 */ /* 0x000fea0003800200 */
.L_x_19:
[----:B------:R-:W-:Y:S01]  /*1820*/  UISETP.NE.AND UP0, UPT, UR38, URZ, UPT ;  /* 0x000000ff2600728c */ /* 0x000fe2000bf05270 */
[----:B------:R-:W-:Y:S08]  /*1830*/  BSSY.RECONVERGENT B7, `(.L_x_18) ;  /* 0x0000135000077945 */ /* 0x000ff00003800200 */
[----:B------:R-:W-:Y:S05]  /*1840*/  BRA.U !UP0, `(.L_x_37) ;  /* 0x0000001108cc7547 */ /* 0x000fea000b800000 */
[----:B------:R-:W1:Y:S01]  /*1850*/  LDC R16, c[0x0][0x3b8] ;  /* 0x0000ee00ff107b82 */ /* 0x000e620000000800 */
[----:B------:R-:W-:Y:S01]  /*1860*/  UISETP.GE.U32.AND UP0, UPT, UR38, 0x8, UPT ;  /* 0x000000082600788c */ /* 0x000fe2000bf06070 */
[----:B-1----:R-:W-:-:S08]  /*1870*/  LOP3.LUT R16, R16, 0x7, RZ, 0xc0, !PT ;  /* 0x0000000710107812 */ /* 0x002fd000078ec0ff */
[----:B------:R-:W-:Y:S05]  /*1880*/  BRA.U !UP0, `(.L_x_38) ;  /* 0x0000000908c47547 */ /* 0x000fea000b800000 */
[----:B------:R-:W1:Y:S02]  /*1890*/  LDC.64 R18, c[0x0][0x398] ;  /* 0x0000e600ff127b82 */ /* 0x000e640000000a00 */
[----:B-1----:R-:W-:-:S05]  /*18a0*/  IMAD.WIDE.U32 R18, R17, 0x8, R18 ;  /* 0x0000000811127825 */ /* 0x002fca00078e0012 */
[----:B------:R-:W2:Y:S04]  /*18b0*/  LDG.E.64 R4, desc[UR36][R18.64] ;  /* 0x0000002412047981 */ /* 0x000ea8000c1e1b00 */
[----:B--2---:R-:W2:Y:S04]  /*18c0*/  LD.E.64 R10, desc[UR36][R4.64] ;  /* 0x00000024040a7980 */ /* 0x004ea8000c101b00 */
[----:B--2---:R-:W2:Y:S01]  /*18d0*/  LD.E R10, desc[UR36][R10.64+0x10] ;  /* 0x000010240a0a7980 */ /* 0x004ea2000c101900 */
[----:B------:R-:W1:Y:S01]  /*18e0*/  LDCU UR4, c[0x0][0x388] ;  /* 0x00007100ff0477ac */ /* 0x000e620008000800 */
[----:B------:R-:W-:Y:S01]  /*18f0*/  BSSY.RECONVERGENT B6, `(.L_x_39) ;  /* 0x0000008000067945 */ /* 0x000fe20003800200 */
[----:B------:R-:W-:Y:S01]  /*1900*/  IMAD.MOV.U32 R6, RZ, RZ, R22 ;  /* 0x000000ffff067224 */ /* 0x000fe200078e0016 */
[----:B------:R-:W-:Y:S01]  /*1910*/  MOV R7, R23 ;  /* 0x0000001700077202 */ /* 0x000fe20000000f00 */
[----:B------:R-:W-:Y:S01]  /*1920*/  IMAD.MOV.U32 R21, RZ, RZ, 0x0 ;  /* 0x00000000ff157424 */ /* 0x000fe200078e00ff */
[----:B------:R-:W-:Y:S01]  /*1930*/  MOV R20, 0x1970 ;  /* 0x0000197000147802 */ /* 0x000fe20000000f00 */
[----:B-1----:R-:W-:Y:S01]  /*1940*/  IMAD.U32 R8, RZ, RZ, UR4 ;  /* 0x00000004ff087e24 */ /* 0x002fe2000f8e00ff */
[----:B--2---:R1:W2:Y:S06]  /*1950*/  LDC.64 R12, c[0x2][R10] ;  /* 0x008000000a0c7b82 */ /* 0x0042ac0000000a00 */
[----:B012---:R-:W-:Y:S05]  /*1960*/  CALL.REL.NOINC R12 `(_Z21compute_intersectionsPdiS_8Geometry) ;  /* 0xffffffe40ca47344 */ /* 0x007fea0003c3ffff */
[----:B------:R-:W-:Y:S05]  /*1970*/  BSYNC.RECONVERGENT B6 ;  /* 0x0000000000067941 */ /* 0x000fea0003800200 */
.L_x_39:
        /* <DEDUP_REMOVED lines=22> */
.L_x_40:
        /* <DEDUP_REMOVED lines=22> */
.L_x_41:
        /* <DEDUP_REMOVED lines=22> */
.L_x_42:
        /* <DEDUP_REMOVED lines=22> */
.L_x_43:
        /* <DEDUP_REMOVED lines=22> */
.L_x_44:
        /* <DEDUP_REMOVED lines=22> */
.L_x_45:
        /* <DEDUP_REMOVED lines=22> */
.L_x_46:
[----:B------:R-:W-:Y:S01]  /*2320*/  DSETP.MIN.AND P0, P1, R4, R18, PT ;  /* 0x000000120400722a */ /* 0x000fe20003900000 */
[----:B------:R-:W-:Y:S01]  /*2330*/  IMAD.MOV.U32 R0, RZ, RZ, R5 ;  /* 0x000000ffff007224 */ /* 0x000fe200078e0005 */
[----:B------:R-:W-:Y:S01]  /*2340*/  IADD3 R17, PT, PT, R17, 0x8, RZ ;  /* 0x0000000811117810 */ /* 0x000fe20007ffe0ff */
[----:B------:R-:W-:-:S03]  /*2350*/  IMAD.MOV.U32 R25, RZ, RZ, R18 ;  /* 0x000000ffff197224 */ /* 0x000fc600078e0012 */
[----:B------:R-:W-:Y:S02]  /*2360*/  FSEL R3, R0, R19, P0 ;  /* 0x0000001300037208 */ /* 0x000fe40000000000 */
[----:B------:R-:W-:-:S06]  /*2370*/  SEL R24, R4, R25, P0 ;  /* 0x0000001904187207 */ /* 0x000fcc0000000000 */
[----:B------:R-:W-:-:S05]  /*2380*/  @P1 LOP3.LUT R3, R19, 0x80000, RZ, 0xfc, !PT ;  /* 0x0008000013031812 */ /* 0x000fca00078efcff */
[----:B------:R-:W-:-:S07]  /*2390*/  IMAD.MOV.U32 R25, RZ, RZ, R3 ;  /* 0x000000ffff197224 */ /* 0x000fce00078e0003 */
.L_x_38:
[----:B------:R-:W-:-:S13]  /*23a0*/  ISETP.NE.AND P0, PT, R16, RZ, PT ;  /* 0x000000ff1000720c */ /* 0x000fda0003f05270 */
[----:B------:R-:W-:Y:S05]  /*23b0*/  @!P0 BRA `(.L_x_37) ;  /* 0x0000000400f08947 */ /* 0x000fea0003800000 */
[----:B------:R-:W1:Y:S01]  /*23c0*/  LDC R18, c[0x0][0x3b8] ;  /* 0x0000ee00ff127b82 */ /* 0x000e620000000800 */
[----:B------:R-:W-:Y:S02]  /*23d0*/  ISETP.GE.U32.AND P0, PT, R16, 0x4, PT ;  /* 0x000000041000780c */ /* 0x000fe40003f06070 */
[----:B-1----:R-:W-:-:S11]  /*23e0*/  LOP3.LUT R18, R18, 0x3, RZ, 0xc0, !PT ;  /* 0x0000000312127812 */ /* 0x002fd600078ec0ff */
[----:B------:R-:W-:Y:S05]  /*23f0*/  @!P0 BRA `(.L_x_47) ;  /* 0x0000000400648947 */ /* 0x000fea0003800000 */
        /* <DEDUP_REMOVED lines=8> */
[----:B------:R-:W-:Y:S01]  /*2480*/  MOV R20, 0x24e0 ;  /* 0x000024e000147802 */ /* 0x000fe20000000f00 */
[----:B------:R-:W-:-:S02]  /*2490*/  IMAD.MOV.U32 R7, RZ, RZ, R23 ;  /* 0x000000ffff077224 */ /* 0x000fc400078e0017 */
[----:B------:R-:W-:Y:S01]  /*24a0*/  IMAD.MOV.U32 R21, RZ, RZ, 0x0 ;  /* 0x00000000ff157424 */ /* 0x000fe200078e00ff */
[----:B-1----:R-:W-:Y:S01]  /*24b0*/  MOV R8, UR4 ;  /* 0x0000000400087c02 */ /* 0x002fe20008000f00 */
[----:B--2---:R1:W2:Y:S06]  /*24c0*/  LDC.64 R12, c[0x2][R10] ;  /* 0x008000000a0c7b82 */ /* 0x0042ac0000000a00 */
[----:B012---:R-:W-:Y:S05]  /*24d0*/  CALL.REL.NOINC R12 `(_Z21compute_intersectionsPdiS_8Geometry) ;  /* 0xffffffd80cc87344 */ /* 0x007fea0003c3ffff */
[----:B------:R-:W-:Y:S05]  /*24e0*/  BSYNC.RECONVERGENT B6 ;  /* 0x0000000000067941 */ /* 0x000fea0003800200 */
.L_x_48:
        /* <DEDUP_REMOVED lines=22> */
.L_x_49:
        /* <DEDUP_REMOVED lines=22> */
.L_x_50:
[----:B------:R-:W2:Y:S04]  /*27b0*/  LDG.E.64 R26, desc[UR36][R26.64+0x18] ;  /* 0x000018241a1a7981 */ /* 0x000ea8000c1e1b00 */
[----:B--2---:R-:W2:Y:S04]  /*27c0*/  LD.E.64 R6, desc[UR36][R26.64] ;  /* 0x000000241a067980 */ /* 0x004ea8000c101b00 */
[----:B--2---:R0:W2:Y:S01]  /*27d0*/  LD.E R0, desc[UR36][R6.64+0x10] ;  /* 0x0000102406007980 */ /* 0x0040a2000c101900 */
[----:B------:R-:W-:Y:S01]  /*27e0*/  DSETP.MIN.AND P0, P1, R4, R24, PT ;  /* 0x000000180400722a */ /* 0x000fe20003900000 */
[----:B------:R-:W1:Y:S01]  /*27f0*/  LDCU UR4, c[0x0][0x388] ;  /* 0x00007100ff0477ac */ /* 0x000e620008000800 */
        /* <DEDUP_REMOVED lines=8> */
[----:B0-----:R-:W-:Y:S01]  /*2880*/  MOV R6, R22 ;  /* 0x0000001600067202 */ /* 0x001fe20000000f00 */
[----:B------:R-:W-:Y:S01]  /*2890*/  IMAD.MOV.U32 R7, RZ, RZ, R23 ;  /* 0x000000ffff077224 */ /* 0x000fe200078e0017 */
[----:B------:R-:W-:-:S02]  /*28a0*/  MOV R20, 0x2900 ;  /* 0x0000290000147802 */ /* 0x000fc40000000f00 */
[----:B------:R-:W-:Y:S01]  /*28b0*/  @P1 LOP3.LUT R3, R8, 0x80000, RZ, 0xfc, !PT ;  /* 0x0008000008031812 */ /* 0x000fe200078efcff */
[----:B-1----:R-:W-:-:S04]  /*28c0*/  IMAD.U32 R8, RZ, RZ, UR4 ;  /* 0x00000004ff087e24 */ /* 0x002fc8000f8e00ff */
[----:B------:R-:W-:Y:S01]  /*28d0*/  IMAD.MOV.U32 R25, RZ, RZ, R3 ;  /* 0x000000ffff197224 */ /* 0x000fe200078e0003 */
[----:B--2---:R0:W1:Y:S06]  /*28e0*/  LDC.64 R10, c[0x2][R0] ;  /* 0x00800000000a7b82 */ /* 0x00406c0000000a00 */
[----:B01----:R-:W-:Y:S05]  /*28f0*/  CALL.REL.NOINC R10 `(_Z21compute_intersectionsPdiS_8Geometry) ;  /* 0xffffffd40ac07344 */ /* 0x003fea0003c3ffff */
[----:B------:R-:W-:Y:S05]  /*2900*/  BSYNC.RECONVERGENT B6 ;  /* 0x0000000000067941 */ /* 0x000fea0003800200 */
.L_x_51:
[----:B------:R-:W-:Y:S01]  /*2910*/  DSETP.MIN.AND P0, P1, R4, R24, PT ;  /* 0x000000180400722a */ /* 0x000fe20003900000 */
[----:B------:R-:W-:Y:S02]  /*2920*/  IMAD.MOV.U32 R0, RZ, RZ, R5 ;  /* 0x000000ffff007224 */ /* 0x000fe400078e0005 */
[----:B------:R-:W-:Y:S02]  /*2930*/  IMAD.MOV.U32 R3, RZ, RZ, R24 ;  /* 0x000000ffff037224 */ /* 0x000fe400078e0018 */
[----:B------:R-:W-:Y:S01]  /*2940*/  VIADD R17, R17, 0x4 ;  /* 0x0000000411117836 */ /* 0x000fe20000000000 */
[----:B------:R-:W-:Y:S02]  /*2950*/  FSEL R7, R0, R25, P0 ;  /* 0x0000001900077208 */ /* 0x000fe40000000000 */
[----:B------:R-:W-:-:S06]  /*2960*/  SEL R24, R4, R3, P0 ;  /* 0x0000000304187207 */ /* 0x000fcc0000000000 */
[----:B------:R-:W-:-:S04]  /*2970*/  @P1 LOP3.LUT R7, R25, 0x80000, RZ, 0xfc, !PT ;  /* 0x0008000019071812 */ /* 0x000fc800078efcff */
[----:B------:R-:W-:-:S07]  /*2980*/  MOV R25, R7 ;  /* 0x0000000700197202 */ /* 0x000fce0000000f00 */
.L_x_47:
[----:B------:R-:W-:-:S13]  /*2990*/  ISETP.NE.AND P0, PT, R18, RZ, PT ;  /* 0x000000ff1200720c */ /* 0x000fda0003f05270 */
[----:B------:R-:W-:Y:S05]  /*29a0*/  @!P0 BRA `(.L_x_37) ;  /* 0x0000000000748947 */ /* 0x000fea0003800000 */
[----:B------:R-:W1:Y:S01]  /*29b0*/  LDC.64 R4, c[0x0][0x398] ;  /* 0x0000e600ff047b82 */ /* 0x000e620000000a00 */
[----:B------:R-:W-:Y:S02]  /*29c0*/  IMAD.MOV R18, RZ, RZ, -R18 ;  /* 0x000000ffff127224 */ /* 0x000fe400078e0a12 */
[----:B-1----:R-:W-:-:S07]  /*29d0*/  IMAD.WIDE.U32 R16, R17, 0x8, R4 ;  /* 0x0000000811107825 */ /* 0x002fce00078e0004 */
.L_x_53:
[----:B------:R-:W2:Y:S04]  /*29e0*/  LDG.E.64 R4, desc[UR36][R16.64] ;  /* 0x0000002410047981 */ /* 0x000ea8000c1e1b00 */
[----:B--2---:R-:W2:Y:S04]  /*29f0*/  LD.E.64 R10, desc[UR36][R4.64] ;  /* 0x00000024040a7980 */ /* 0x004ea8000c101b00 */
[----:B--2---:R-:W2:Y:S01]  /*2a00*/  LD.E R10, desc[UR36][R10.64+0x10] ;  /* 0x000010240a0a7980 */ /* 0x004ea2000c101900 */
[----:B------:R-:W1:Y:S01]  /*2a10*/  LDCU UR4, c[0x0][0x388] ;  /* 0x00007100ff0477ac */ /* 0x000e620008000800 */
[----:B------:R-:W-:Y:S01]  /*2a20*/  VIADD R18, R18, 0x1 ;  /* 0x0000000112127836 */ /* 0x000fe20000000000 */
[----:B------:R-:W-:Y:S01]  /*2a30*/  BSSY.RECONVERGENT B6, `(.L_x_52) ;  /* 0x000000a000067945 */ /* 0x000fe20003800200 */
[----:B------:R-:W-:Y:S01]  /*2a40*/  IMAD.MOV.U32 R6, RZ, RZ, R22 ;  /* 0x000000ffff067224 */ /* 0x000fe200078e0016 */
[----:B------:R-:W-:Y:S01]  /*2a50*/  MOV R7, R23 ;  /* 0x0000001700077202 */ /* 0x000fe20000000f00 */
[----:B------:R-:W-:Y:S01]  /*2a60*/  IMAD.MOV.U32 R21, RZ, RZ, 0x0 ;  /* 0x00000000ff157424 */ /* 0x000fe200078e00ff */
[----:B------:R-:W-:-:S02]  /*2a70*/  ISETP.NE.AND P0, PT, R18, RZ, PT ;  /* 0x000000ff1200720c */ /* 0x000fc40003f05270 */
[----:B------:R-:W-:Y:S02]  /*2a80*/  MOV R20, 0x2ad0 ;  /* 0x00002ad000147802 */ /* 0x000fe40000000f00 */
[----:B------:R-:W-:Y:S01]  /*2a90*/  P2R R0, PR, RZ, 0x1 ;  /* 0x00000001ff007803 */ /* 0x000fe20000000000 */
[----:B-1----:R-:W-:Y:S01]  /*2aa0*/  IMAD.U32 R8, RZ, RZ, UR4 ;  /* 0x00000004ff087e24 */ /* 0x002fe2000f8e00ff */
[----:B--2---:R1:W2:Y:S07]  /*2ab0*/  LDC.64 R12, c[0x2][R10] ;  /* 0x008000000a0c7b82 */ /* 0x0042ae0000000a00 */
[----:B012---:R-:W-:Y:S05]  /*2ac0*/  CALL.REL.NOINC R12 `(_Z21compute_intersectionsPdiS_8Geometry) ;  /* 0xffffffd40c4c7344 */ /* 0x007fea0003c3ffff */
[----:B------:R-:W-:Y:S05]  /*2ad0*/  BSYNC.RECONVERGENT B6 ;  /* 0x0000000000067941 */ /* 0x000fea0003800200 */
.L_x_52:
[----:B------:R-:W-:Y:S01]  /*2ae0*/  ISETP.NE.AND P6, PT, R18, RZ, PT ;  /* 0x000000ff1200720c */ /* 0x000fe20003fc5270 */
[----:B------:R-:W-:Y:S01]  /*2af0*/  DSETP.MIN.AND P1, P2, R4, R24, PT ;  /* 0x000000180400722a */ /* 0x000fe20003a20000 */
[----:B------:R-:W-:Y:S01]  /*2b00*/  IMAD.MOV.U32 R3, RZ, RZ, R25 ;  /* 0x000000ffff037224 */ /* 0x000fe200078e0019 */
[----:B------:R-:W-:Y:S02]  /*2b10*/  MOV R0, R5 ;  /* 0x0000000500007202 */ /* 0x000fe40000000f00 */
[----:B------:R-:W-:Y:S02]  /*2b20*/  IADD3 R16, P0, PT, R16, 0x8, RZ ;  /* 0x0000000810107810 */ /* 0x000fe40007f1e0ff */
[----:B------:R-:W-:Y:S02]  /*2b30*/  FSEL R25, R0, R3, P1 ;  /* 0x0000000300197208 */ /* 0x000fe40000800000 */
[----:B------:R-:W-:Y:S01]  /*2b40*/  SEL R24, R4, R24, P1 ;  /* 0x0000001804187207 */ /* 0x000fe20000800000 */
[----:B------:R-:W-:-:S05]  /*2b50*/  IMAD.X R17, RZ, RZ, R17, P0 ;  /* 0x000000ffff117224 */ /* 0x000fca00000e0611 */
[----:B------:R-:W-:Y:S01]  /*2b60*/  @P2 LOP3.LUT R25, R3, 0x80000, RZ, 0xfc, !PT ;  /* 0x0008000003192812 */ /* 0x000fe200078efcff */
[----:B------:R-:W-:Y:S06]  /*2b70*/  @P6 BRA `(.L_x_53) ;  /* 0xfffffffc00986947 */ /* 0x000fec000383ffff */
.L_x_37:
[----:B------:R-:W-:Y:S05]  /*2b80*/  BSYNC.RECONVERGENT B7 ;  /* 0x0000000000077941 */ /* 0x000fea0003800200 */
.L_x_18:
[----:B------:R-:W2:Y:S02]  /*2b90*/  LDC.64 R4, c[0x0][0x390] ;  /* 0x0000e400ff047b82 */ /* 0x000ea40000000a00 */
[----:B--2---:R-:W-:-:S05]  /*2ba0*/  IMAD.WIDE.U32 R2, R2, 0x8, R4 ;  /* 0x0000000802027825 */ /* 0x004fca00078e0004 */
[----:B------:R-:W-:Y:S01]  /*2bb0*/  STG.E.64 desc[UR36][R2.64], R24 ;  /* 0x0000001802007986 */ /* 0x000fe2000c101b24 */
[----:B------:R-:W-:Y:S05]  /*2bc0*/  EXIT ;  /* 0x000000000000794d */ /* 0x000fea0003800000 */
        .type           $_Z21compute_intersectionsPdiS_8Geometry$_ZNK6XPlane9intersectEPdi,@function
        .size           $_Z21compute_intersectionsPdiS_8Geometry$_ZNK6XPlane9intersectEPdi,($_Z21compute_intersectionsPdiS_8Geometry$_ZNK6YPlane9intersectEPdi - $_Z21compute_intersectionsPdiS_8Geometry$_ZNK6XPlane9intersectEPdi)
$_Z21compute_intersectionsPdiS_8Geometry$_ZNK6XPlane9intersectEPdi:
        /* <DEDUP_REMOVED lines=39> */
[----:B------:R-:W-:Y:S01]  /*2e40*/  IMAD.MOV.U32 R6, RZ, RZ, R8 ;  /* 0x000000ffff067224 */ /* 0x000fe200078e0008 */
[----:B------:R-:W-:Y:S01]  /*2e50*/  MOV R21, 0x0 ;  /* 0x0000000000157802 */ /* 0x000fe20000000f00 */
[----:B------:R-:W-:-:S07]  /*2e60*/  IMAD.MOV.U32 R7, RZ, RZ, R9 ;  /* 0x000000ffff077224 */ /* 0x000fce00078e0009 */
[----:B------:R-:W-:Y:S05]  /*2e70*/  CALL.REL.NOINC `($__internal_1_$__cuda_sm20_div_rn_f64_full) ;  /* 0x00000008000c7944 */ /* 0x000fea0003c00000 */
.L_x_57:
[----:B------:R-:W-:Y:S05]  /*2e80*/  BSYNC.RECONVERGENT B6 ;  /* 0x0000000000067941 */ /* 0x000fea0003800200 */
.L_x_56:
[----:B------:R-:W-:-:S06]  /*2e90*/  DSETP.GTU.AND P0, PT, R4, RZ, PT ;  /* 0x000000ff0400722a */ /* 0x000fcc0003f0c000 */
[----:B------:R-:W-:Y:S02]  /*2ea0*/  FSEL R4, R4, RZ, P0 ;  /* 0x000000ff04047208 */ /* 0x000fe40000000000 */
[----:B------:R-:W-:-:S07]  /*2eb0*/  FSEL R5, R5, +QNAN , P0 ;  /* 0x7ff0000005057808 */ /* 0x000fce0000000000 */
.L_x_55:
[----:B------:R-:W-:Y:S05]  /*2ec0*/  BSYNC.RECONVERGENT B7 ;  /* 0x0000000000077941 */ /* 0x000fea0003800200 */
.L_x_54:
[----:B------:R-:W2:Y:S01]  /*2ed0*/  LDL R20, [R1+0x8] ;  /* 0x0000080001147983 */ /* 0x000ea20000100800 */
[----:B------:R0:W-:Y:S05]  /*2ee0*/  BMOV.32 B6, R2 ;  /* 0x0000000206007356 */ /* 0x0001ea0000000000 */
[----:B------:R-:W2:Y:S01]  /*2ef0*/  LDL R21, [R1+0xc] ;  /* 0x00000c0001157983 */ /* 0x000ea20000100800 */
[----:B------:R1:W-:Y:S05]  /*2f00*/  BMOV.32 B7, R16 ;  /* 0x0000001007007356 */ /* 0x0003ea0000000000 */
[----:B0-----:R-:W2:Y:S04]  /*2f10*/  LDL R2, [R1] ;  /* 0x0000000001027983 */ /* 0x001ea80000100800 */
[----:B-1----:R0:W2:Y:S02]  /*2f20*/  LDL R16, [R1+0x4] ;  /* 0x0000040001107983 */ /* 0x0020a40000100800 */
[----:B0-----:R-:W-:Y:S01]  /*2f30*/  VIADD R1, R1, 0x10 ;  /* 0x0000001001017836 */ /* 0x001fe20000000000 */
[----:B--2--5:R-:W-:Y:S06]  /*2f40*/  RET.REL.NODEC R20 `(_Z21compute_intersectionsPdiS_8Geometry) ;  /* 0xffffffd0142c7950 */ /* 0x024fec0003c3ffff */
        .type           $_Z21compute_intersectionsPdiS_8Geometry$_ZNK6YPlane9intersectEPdi,@function
        .size           $_Z21compute_intersectionsPdiS_8Geometry$_ZNK6YPlane9intersectEPdi,($_Z21compute_intersectionsPdiS_8Geometry$_ZNK6ZPlane9intersectEPdi - $_Z21compute_intersectionsPdiS_8Geometry$_ZNK6YPlane9intersectEPdi)
$_Z21compute_intersectionsPdiS_8Geometry$_ZNK6YPlane9intersectEPdi:
        /* <DEDUP_REMOVED lines=24> */
[----:B------:R-:W-:Y:S01]  /*30d0*/  MOV R4, 0x1 ;  /* 0x0000000100047802 */ /* 0x000fe20000000f00 */
        /* <DEDUP_REMOVED lines=20> */
[----:B------:R-:W-:Y:S05]  /*3220*/  CALL.REL.NOINC `($__internal_1_$__cuda_sm20_div_rn_f64_full) ;  /* 0x0000000400207944 */ /* 0x000fea0003c00000 */
.L_x_61:
[----:B------:R-:W-:Y:S05]  /*3230*/  BSYNC.RECONVERGENT B6 ;  /* 0x0000000000067941 */ /* 0x000fea0003800200 */
.L_x_60:
[----:B------:R-:W-:-:S06]  /*3240*/  DSETP.GTU.AND P0, PT, R4, RZ, PT ;  /* 0x000000ff0400722a */ /* 0x000fcc0003f0c000 */
[----:B------:R-:W-:Y:S02]  /*3250*/  FSEL R4, R4, RZ, P0 ;  /* 0x000000ff04047208 */ /* 0x000fe40000000000 */
[----:B------:R-:W-:-:S07]  /*3260*/  FSEL R5, R5, +QNAN , P0 ;  /* 0x7ff0000005057808 */ /* 0x000fce0000000000 */
.L_x_59:
[----:B------:R-:W-:Y:S05]  /*3270*/  BSYNC.RECONVERGENT B7 ;  /* 0x0000000000077941 */ /* 0x000fea0003800200 */
.L_x_58:
        /* <DEDUP_REMOVED lines=8> */
        .type           $_Z21compute_intersectionsPdiS_8Geometry$_ZNK6ZPlane9intersectEPdi,@function
        .size           $_Z21compute_intersectionsPdiS_8Geometry$_ZNK6ZPlane9intersectEPdi,($__internal_1_$__cuda_sm20_div_rn_f64_full - $_Z21compute_intersectionsPdiS_8Geometry$_ZNK6ZPlane9intersectEPdi)
$_Z21compute_intersectionsPdiS_8Geometry$_ZNK6ZPlane9intersectEPdi:
        /* <DEDUP_REMOVED lines=20> */
[----:B------:R-:W-:Y:S01]  /*3440*/  IMAD.MOV.U32 R4, RZ, RZ, 0x0 ;  /* 0x00000000ff047424 */ /* 0x000fe200078e00ff */
[----:B------:R-:W-:-:S12]  /*3450*/  MOV R5, 0x7ff00000 ;  /* 0x7ff0000000057802 */ /* 0x000fd80000000f00 */
        /* <DEDUP_REMOVED lines=23> */
[----:B------:R-:W-:Y:S05]  /*35d0*/  CALL.REL.NOINC `($__internal_1_$__cuda_sm20_div_rn_f64_full) ;  /* 0x0000000000347944 */ /* 0x000fea0003c00000 */
.L_x_65:
[----:B------:R-:W-:Y:S05]  /*35e0*/  BSYNC.RECONVERGENT B6 ;  /* 0x0000000000067941 */ /* 0x000fea0003800200 */
.L_x_64:
[----:B------:R-:W-:-:S06]  /*35f0*/  DSETP.GTU.AND P0, PT, R4, RZ, PT ;  /* 0x000000ff0400722a */ /* 0x000fcc0003f0c000 */
[----:B------:R-:W-:Y:S02]  /*3600*/  FSEL R4, R4, RZ, P0 ;  /* 0x000000ff04047208 */ /* 0x000fe40000000000 */
[----:B------:R-:W-:-:S07]  /*3610*/  FSEL R5, R5, +QNAN , P0 ;  /* 0x7ff0000005057808 */ /* 0x000fce0000000000 */
.L_x_63:
[----:B------:R-:W-:Y:S05]  /*3620*/  BSYNC.RECONVERGENT B7 ;  /* 0x0000000000077941 */ /* 0x000fea0003800200 */
.L_x_62:
        /* <DEDUP_REMOVED lines=8> */
        .weak           $__internal_1_$__cuda_sm20_div_rn_f64_full
        .type           $__internal_1_$__cuda_sm20_div_rn_f64_full,@function
        .size           $__internal_1_$__cuda_sm20_div_rn_f64_full,(.L_x_115 - $__internal_1_$__cuda_sm20_div_rn_f64_full)
$__internal_1_$__cuda_sm20_div_rn_f64_full:
[----:B------:R-:W-:Y:S01]  /*36b0*/  IADD3 R1, PT, PT, R1, -0x20, RZ ;  /* 0xffffffe001017810 */ /* 0x000fe20007ffe0ff */
[----:B------:R-:W-:Y:S02]  /*36c0*/  IMAD.MOV.U32 R3, RZ, RZ, R7 ;  /* 0x000000ffff037224 */ /* 0x000fe400078e0007 */
[----:B------:R-:W-:Y:S02]  /*36d0*/  IMAD.MOV.U32 R7, RZ, RZ, R5 ;  /* 0x000000ffff077224 */ /* 0x000fe400078e0005 */
        /* <DEDUP_REMOVED lines=29> */
[----:B------:R-:W-:Y:S02]  /*38b0*/  SEL R11, R16, 0x63400000, !P1 ;  /* 0x63400000100b7807 */ /* 0x000fe40004800000 */
[----:B------:R-:W-:Y:S02]  /*38c0*/  MOV R10, R6 ;  /* 0x00000006000a7202 */ /* 0x000fe40000000f00 */
[C-C-:B------:R-:W-:Y:S02]  /*38d0*/  @!P2 LOP3.LUT R4, R11.reuse, 0x80000000, R7.reuse, 0xf8, !PT ;  /* 0x800000000b04a812 */ /* 0x140fe400078ef807 */
[----:B------:R-:W-:Y:S01]  /*38e0*/  LOP3.LUT R11, R11, 0x800fffff, R7, 0xf8, !PT ;  /* 0x800fffff0b0b7812 */ /* 0x000fe200078ef807 */
[----:B------:R-:W-:Y:S01]  /*38f0*/  DFMA R14, R12, -R8, 1 ;  /* 0x3ff000000c0e742b */ /* 0x000fe20000000808 */
[----:B------:R-:W-:Y:S01]  /*3900*/  @!P2 LOP3.LUT R5, R4, 0x100000, RZ, 0xfc, !PT ;  /* 0x001000000405a812 */ /* 0x000fe200078efcff */
[----:B------:R-:W-:-:S06]  /*3910*/  @!P2 IMAD.MOV.U32 R4, RZ, RZ, RZ ;  /* 0x000000ffff04a224 */ /* 0x000fcc00078e00ff */
[----:B------:R-:W-:Y:S02]  /*3920*/  @!P2 DFMA R10, R10, 2, -R4 ;  /* 0x400000000a0aa82b */ /* 0x000fe40000000804 */
[----:B------:R-:W-:-:S08]  /*3930*/  DFMA R14, R12, R14, R12 ;  /* 0x0000000e0c0e722b */ /* 0x000fd0000000000c */
[----:B------:R-:W-:Y:S01]  /*3940*/  @!P2 LOP3.LUT R17, R11, 0x7ff00000, RZ, 0xc0, !PT ;  /* 0x7ff000000b11a812 */ /* 0x000fe200078ec0ff */
[----:B------:R-:W-:-:S03]  /*3950*/  DMUL R4, R14, R10 ;  /* 0x0000000a0e047228 */ /* 0x000fc60000000000 */
[----:B------:R-:W-:-:S04]  /*3960*/  IADD3 R22, PT, PT, R17, -0x1, RZ ;  /* 0xffffffff11167810 */ /* 0x000fc80007ffe0ff */
[----:B------:R-:W-:Y:S01]  /*3970*/  ISETP.GT.U32.AND P0, PT, R22, 0x7feffffe, PT ;  /* 0x7feffffe1600780c */ /* 0x000fe20003f04070 */
[----:B------:R-:W-:-:S03]  /*3980*/  DFMA R12, R4, -R8, R10 ;  /* 0x80000008040c722b */ /* 0x000fc6000000000a */
[----:B------:R-:W-:-:S05]  /*3990*/  ISETP.GT.U32.OR P0, PT, R23, 0x7feffffe, P0 ;  /* 0x7feffffe1700780c */ /* 0x000fca0000704470 */
[----:B------:R-:W-:-:S08]  /*39a0*/  DFMA R12, R14, R12, R4 ;  /* 0x0000000c0e0c722b */ /* 0x000fd00000000004 */
[----:B------:R-:W-:Y:S05]  /*39b0*/  @P0 BRA `(.L_x_67) ;  /* 0x0000000000680947 */ /* 0x000fea0003800000 */
[CC--:B------:R-:W-:Y:S02]  /*39c0*/  VIADDMNMX R0, R19.reuse, -R18.reuse, 0xb9600000, !PT ;  /* 0xb960000013007446 */ /* 0x0c0fe40007800912 */
[----:B------:R-:W-:Y:S02]  /*39d0*/  ISETP.GE.U32.AND P0, PT, R19, R18, PT ;  /* 0x000000121300720c */ /* 0x000fe40003f06070 */
[----:B------:R-:W-:Y:S02]  /*39e0*/  VIMNMX R0, PT, PT, R0, 0x46a00000, PT ;  /* 0x46a0000000007848 */ /* 0x000fe40003fe0100 */
[----:B------:R-:W-:Y:S02]  /*39f0*/  SEL R5, R16, 0x63400000, !P0 ;  /* 0x6340000010057807 */ /* 0x000fe40004000000 */
[----:B------:R-:W-:-:S03]  /*3a00*/  MOV R6, RZ ;  /* 0x000000ff00067202 */ /* 0x000fc60000000f00 */
[----:B------:R-:W-:-:S04]  /*3a10*/  IMAD.IADD R0, R0, 0x1, -R5 ;  /* 0x0000000100007824 */ /* 0x000fc800078e0a05 */
        /* <DEDUP_REMOVED lines=11> */
[----:B------:R-:W-:Y:S01]  /*3ad0*/  DMUL.RP R6, R12, R6 ;  /* 0x000000060c067228 */ /* 0x000fe20000008000 */
[----:B------:R-:W-:-:S06]  /*3ae0*/  IMAD.MOV.U32 R2, RZ, RZ, RZ ;  /* 0x000000ffff027224 */ /* 0x000fcc00078e00ff */
[----:B------:R-:W-:-:S03]  /*3af0*/  DFMA R2, R4, -R2, R12 ;  /* 0x800000020402722b */ /* 0x000fc6000000000c */
[----:B------:R-:W-:-:S03]  /*3b00*/  LOP3.LUT R11, R7, R11, RZ, 0x3c, !PT ;  /* 0x0000000b070b7212 */ /* 0x000fc600078e3cff */
[----:B------:R-:W-:-:S04]  /*3b10*/  IADD3 R2, PT, PT, -R0, -0x43300000, RZ ;  /* 0xbcd0000000027810 */ /* 0x000fc80007ffe1ff */
[----:B------:R-:W-:-:S04]  /*3b20*/  FSETP.NEU.AND P0, PT, |R3|, R2, PT ;  /* 0x000000020300720b */ /* 0x000fc80003f0d200 */
[----:B------:R-:W-:Y:S02]  /*3b30*/  FSEL R4, R6, R4, !P0 ;  /* 0x0000000406047208 */ /* 0x000fe40004000000 */
[----:B------:R-:W-:Y:S01]  /*3b40*/  FSEL R5, R11, R5, !P0 ;  /* 0x000000050b057208 */ /* 0x000fe20004000000 */
[----:B------:R-:W-:Y:S06]  /*3b50*/  BRA `(.L_x_68) ;  /* 0x0000000000547947 */ /* 0x000fec0003800000 */
.L_x_67:
[----:B------:R-:W-:-:S14]  /*3b60*/  DSETP.NAN.AND P0, PT, R6, R6, PT ;  /* 0x000000060600722a */ /* 0x000fdc0003f08000 */
[----:B------:R-:W-:Y:S05]  /*3b70*/  @P0 BRA `(.L_x_69) ;  /* 0x0000000000440947 */ /* 0x000fea0003800000 */
[----:B------:R-:W-:-:S14]  /*3b80*/  DSETP.NAN.AND P0, PT, R2, R2, PT ;  /* 0x000000020200722a */ /* 0x000fdc0003f08000 */
[----:B------:R-:W-:Y:S05]  /*3b90*/  @P0 BRA `(.L_x_70) ;  /* 0x0000000000300947 */ /* 0x000fea0003800000 */
[----:B------:R-:W-:Y:S01]  /*3ba0*/  ISETP.NE.AND P0, PT, R17, R0, PT ;  /* 0x000000001100720c */ /* 0x000fe20003f05270 */
[----:B------:R-:W-:Y:S01]  /*3bb0*/  IMAD.MOV.U32 R5, RZ, RZ, -0x80000 ;  /* 0xfff80000ff057424 */ /* 0x000fe200078e00ff */
[----:B------:R-:W-:-:S11]  /*3bc0*/  MOV R4, 0x0 ;  /* 0x0000000000047802 */ /* 0x000fd60000000f00 */
[----:B------:R-:W-:Y:S05]  /*3bd0*/  @!P0 BRA `(.L_x_68) ;  /* 0x0000000000348947 */ /* 0x000fea0003800000 */
[----:B------:R-:W-:Y:S02]  /*3be0*/  ISETP.NE.AND P0, PT, R17, 0x7ff00000, PT ;  /* 0x7ff000001100780c */ /* 0x000fe40003f05270 */
[----:B------:R-:W-:Y:S02]  /*3bf0*/  LOP3.LUT R5, R7, 0x80000000, R3, 0x48, !PT ;  /* 0x8000000007057812 */ /* 0x000fe400078e4803 */
[----:B------:R-:W-:-:S13]  /*3c00*/  ISETP.EQ.OR P0, PT, R0, RZ, !P0 ;  /* 0x000000ff0000720c */ /* 0x000fda0004702670 */
[----:B------:R-:W-:Y:S01]  /*3c10*/  @P0 LOP3.LUT R0, R5, 0x7ff00000, RZ, 0xfc, !PT ;  /* 0x7ff0000005000812 */ /* 0x000fe200078efcff */
[----:B------:R-:W-:Y:S01]  /*3c20*/  @!P0 IMAD.MOV.U32 R4, RZ, RZ, RZ ;  /* 0x000000ffff048224 */ /* 0x000fe200078e00ff */
[----:B------:R-:W-:-:S03]  /*3c30*/  @P0 MOV R4, RZ ;  /* 0x000000ff00040202 */ /* 0x000fc60000000f00 */
[----:B------:R-:W-:Y:S01]  /*3c40*/  @P0 IMAD.MOV.U32 R5, RZ, RZ, R0 ;  /* 0x000000ffff050224 */ /* 0x000fe200078e0000 */
[----:B------:R-:W-:Y:S06]  /*3c50*/  BRA `(.L_x_68) ;  /* 0x0000000000147947 */ /* 0x000fec0003800000 */
.L_x_70:
[----:B------:R-:W-:Y:S01]  /*3c60*/  LOP3.LUT R5, R3, 0x80000, RZ, 0xfc, !PT ;  /* 0x0008000003057812 */ /* 0x000fe200078efcff */
[----:B------:R-:W-:Y:S01]  /*3c70*/  IMAD.MOV.U32 R4, RZ, RZ, R2 ;  /* 0x000000ffff047224 */ /* 0x000fe200078e0002 */
[----:B------:R-:W-:Y:S06]  /*3c80*/  BRA `(.L_x_68) ;  /* 0x0000000000087947 */ /* 0x000fec0003800000 */
.L_x_69:
[----:B------:R-:W-:Y:S02]  /*3c90*/  LOP3.LUT R5, R7, 0x80000, RZ, 0xfc, !PT ;  /* 0x0008000007057812 */ /* 0x000fe400078efcff */
[----:B------:R-:W-:-:S07]  /*3ca0*/  MOV R4, R6 ;  /* 0x0000000600047202 */ /* 0x000fce0000000f00 */
.L_x_68:
[----:B------:R-:W-:Y:S05]  /*3cb0*/  BSYNC.RECONVERGENT B0 ;  /* 0x0000000000007941 */ /* 0x000fea0003800200 */
.L_x_66:
        /* <DEDUP_REMOVED lines=8> */
[----:B--2---:R-:W-:Y:S06]  /*3d40*/  RET.REL.NODEC R20 `(_Z21compute_intersectionsPdiS_8Geometry) ;  /* 0xffffffc014ac7950 */ /* 0x004fec0003c3ffff */
.L_x_71:
        /* <DEDUP_REMOVED lines=11> */
.L_x_115:


//--------------------- .text._Z10makeXPlaneP5Shape --------------------------
	.section	.text._Z10makeXPlaneP5Shape,"ax",@progbits
	.align	128
        .global         _Z10makeXPlaneP5Shape
        .type           _Z10makeXPlaneP5Shape,@function
        .size           _Z10makeXPlaneP5Shape,(.L_x_119 - _Z10makeXPlaneP5Shape)
        .other          _Z10makeXPlaneP5Shape,@"STO_CUDA_ENTRY STV_DEFAULT"
_Z10makeXPlaneP5Shape:
.text._Z10makeXPlaneP5Shape:
        /* <DEDUP_REMOVED lines=10> */
        .type           $_Z10makeXPlaneP5Shape$_ZNK6XPlane9intersectEPdi,@function
        .size           $_Z10makeXPlaneP5Shape$_ZNK6XPlane9intersectEPdi,($_Z10makeXPlaneP5Shape$_ZNK6YPlane9intersectEPdi - $_Z10makeXPlaneP5Shape$_ZNK6XPlane9intersectEPdi)
$_Z10makeXPlaneP5Shape$_ZNK6XPlane9intersectEPdi:
        /* <DEDUP_REMOVED lines=42> */
[----:B------:R-:W-:Y:S05]  /*0340*/  CALL.REL.NOINC `($__internal_2_$__cuda_sm20_div_rn_f64_full) ;  /* 0x00000008000c7944 */ /* 0x000fea0003c00000 */
.L_x_75:
[----:B------:R-:W-:Y:S05]  /*0350*/  BSYNC.RECONVERGENT B6 ;  /* 0x0000000000067941 */ /* 0x000fea0003800200 */
.L_x_74:
[----:B------:R-:W-:-:S06]  /*0360*/  DSETP.GTU.AND P0, PT, R4, RZ, PT ;  /* 0x000000ff0400722a */ /* 0x000fcc0003f0c000 */
[----:B------:R-:W-:Y:S02]  /*0370*/  FSEL R4, R4, RZ, P0 ;  /* 0x000000ff04047208 */ /* 0x000fe40000000000 */
[----:B------:R-:W-:-:S07]  /*0380*/  FSEL R5, R5, +QNAN , P0 ;  /* 0x7ff0000005057808 */ /* 0x000fce0000000000 */
.L_x_73:
[----:B------:R-:W-:Y:S05]  /*0390*/  BSYNC.RECONVERGENT B7 ;  /* 0x0000000000077941 */ /* 0x000fea0003800200 */
.L_x_72:
[----:B------:R-:W2:Y:S01]  /*03a0*/  LDL R20, [R1+0x8] ;  /* 0x0000080001147983 */ /* 0x000ea20000100800 */
[----:B------:R0:W-:Y:S05]  /*03b0*/  BMOV.32 B6, R2 ;  /* 0x0000000206007356 */ /* 0x0001ea0000000000 */
[----:B------:R-:W2:Y:S01]  /*03c0*/  LDL R21, [R1+0xc] ;  /* 0x00000c0001157983 */ /* 0x000ea20000100800 */
[----:B------:R1:W-:Y:S05]  /*03d0*/  BMOV.32 B7, R16 ;  /* 0x0000001007007356 */ /* 0x0003ea0000000000 */
[----:B0-----:R-:W2:Y:S04]  /*03e0*/  LDL R2, [R1] ;  /* 0x0000000001027983 */ /* 0x001ea80000100800 */
[----:B-1----:R0:W2:Y:S02]  /*03f0*/  LDL R16, [R1+0x4] ;  /* 0x0000040001107983 */ /* 0x0020a40000100800 */
[----:B0-----:R-:W-:Y:S01]  /*0400*/  VIADD R1, R1, 0x10 ;  /* 0x0000001001017836 */ /* 0x001fe20000000000 */
[----:B--2--5:R-:W-:Y:S06]  /*0410*/  RET.REL.NODEC R20 `(_Z10makeXPlaneP5Shape) ;  /* 0xfffffff814f87950 */ /* 0x024fec0003c3ffff */
        .type           $_Z10makeXPlaneP5Shape$_ZNK6YPlane9intersectEPdi,@function
        .size           $_Z10makeXPlaneP5Shape$_ZNK6YPlane9intersectEPdi,($_Z10makeXPlaneP5Shape$_ZNK6ZPlane9intersectEPdi - $_Z10makeXPlaneP5Shape$_ZNK6YPlane9intersectEPdi)
$_Z10makeXPlaneP5Shape$_ZNK6YPlane9intersectEPdi:
        /* <DEDUP_REMOVED lines=45> */
[----:B------:R-:W-:Y:S05]  /*06f0*/  CALL.REL.NOINC `($__internal_2_$__cuda_sm20_div_rn_f64_full) ;  /* 0x0000000400207944 */ /* 0x000fea0003c00000 */
.L_x_79:
[----:B------:R-:W-:Y:S05]  /*0700*/  BSYNC.RECONVERGENT B6 ;  /* 0x0000000000067941 */ /* 0x000fea0003800200 */
.L_x_78:
[----:B------:R-:W-:-:S06]  /*0710*/  DSETP.GTU.AND P0, PT, R4, RZ, PT ;  /* 0x000000ff0400722a */ /* 0x000fcc0003f0c000 */
[----:B------:R-:W-:Y:S02]  /*0720*/  FSEL R4, R4, RZ, P0 ;  /* 0x000000ff04047208 */ /* 0x000fe40000000000 */
[----:B------:R-:W-:-:S07]  /*0730*/  FSEL R5, R5, +QNAN , P0 ;  /* 0x7ff0000005057808 */ /* 0x000fce0000000000 */
.L_x_77:
[----:B------:R-:W-:Y:S05]  /*0740*/  BSYNC.RECONVERGENT B7 ;  /* 0x0000000000077941 */ /* 0x000fea0003800200 */
.L_x_76:
        /* <DEDUP_REMOVED lines=8> */
        .type           $_Z10makeXPlaneP5Shape$_ZNK6ZPlane9intersectEPdi,@function
        .size           $_Z10makeXPlaneP5Shape$_ZNK6ZPlane9intersectEPdi,($__internal_2_$__cuda_sm20_div_rn_f64_full - $_Z10makeXPlaneP5Shape$_ZNK6ZPlane9intersectEPdi)
$_Z10makeXPlaneP5Shape$_ZNK6ZPlane9intersectEPdi:
        /* <DEDUP_REMOVED lines=45> */
[----:B------:R-:W-:Y:S05]  /*0aa0*/  CALL.REL.NOINC `($__internal_2_$__cuda_sm20_div_rn_f64_full) ;  /* 0x0000000000347944 */ /* 0x000fea0003c00000 */
.L_x_83:
[----:B------:R-:W-:Y:S05]  /*0ab0*/  BSYNC.RECONVERGENT B6 ;  /* 0x0000000000067941 */ /* 0x000fea0003800200 */
.L_x_82:
[----:B------:R-:W-:-:S06]  /*0ac0*/  DSETP.GTU.AND P0, PT, R4, RZ, PT ;  /* 0x000000ff0400722a */ /* 0x000fcc0003f0c000 */
[----:B------:R-:W-:Y:S02]  /*0ad0*/  FSEL R4, R4, RZ, P0 ;  /* 0x000000ff04047208 */ /* 0x000fe40000000000 */
[----:B------:R-:W-:-:S07]  /*0ae0*/  FSEL R5, R5, +QNAN , P0 ;  /* 0x7ff0000005057808 */ /* 0x000fce0000000000 */
.L_x_81:
[----:B------:R-:W-:Y:S05]  /*0af0*/  BSYNC.RECONVERGENT B7 ;  /* 0x0000000000077941 */ /* 0x000fea0003800200 */
.L_x_80:
[----:B------:R-:W2:Y:S01]  /*0b00*/  LDL R20, [R1+0x8] ;  /* 0x0000080001147983 */ /* 0x000ea20000100800 */
[----:B------:R0:W-:Y:S05]  /*0b10*/  BMOV.32 B6, R2 ;  /* 0x0000000206007356 */ /* 0x0001ea0000000000 */
[----:B------:R-:W2:Y:S01]  /*0b20*/  LDL R21, [R1+0xc] ;  /* 0x00000c0001157983 */ /* 0x000ea20000100800 */
[----:B------:R1:W-:Y:S05]  /*0b30*/  BMOV.32 B7, R16 ;  /* 0x0000001007007356 */ /* 0x0003ea0000000000 */
[----:B0-----:R-:W2:Y:S04]  /*0b40*/  LDL R2, [R1] ;  /* 0x0000000001027983 */ /* 0x001ea80000100800 */
[----:B-1----:R0:W2:Y:S02]  /*0b50*/  LDL R16, [R1+0x4] ;  /* 0x0000040001107983 */ /* 0x0020a40000100800 */
[----:B0-----:R-:W-:Y:S01]  /*0b60*/  IADD3 R1, PT, PT, R1, 0x10, RZ ;  /* 0x0000001001017810 */ /* 0x001fe20007ffe0ff */
[----:B--2--5:R-:W-:Y:S06]  /*0b70*/  RET.REL.NODEC R20 `(_Z10makeXPlaneP5Shape) ;  /* 0xfffffff414207950 */ /* 0x024fec0003c3ffff */
        .weak           $__internal_2_$__cuda_sm20_div_rn_f64_full
        .type           $__internal_2_$__cuda_sm20_div_rn_f64_full,@function
        .size           $__internal_2_$__cuda_sm20_div_rn_f64_full,(.L_x_119 - $__internal_2_$__cuda_sm20_div_rn_f64_full)
$__internal_2_$__cuda_sm20_div_rn_f64_full:
        /* <DEDUP_REMOVED lines=75> */
.L_x_85:
        /* <DEDUP_REMOVED lines=16> */
.L_x_88:
[----:B------:R-:W-:Y:S01]  /*1130*/  LOP3.LUT R5, R3, 0x80000, RZ, 0xfc, !PT ;  /* 0x0008000003057812 */ /* 0x000fe200078efcff */
[----:B------:R-:W-:Y:S01]  /*1140*/  IMAD.MOV.U32 R4, RZ, RZ, R2 ;  /* 0x000000ffff047224 */ /* 0x000fe200078e0002 */
[----:B------:R-:W-:Y:S06]  /*1150*/  BRA `(.L_x_86) ;  /* 0x0000000000087947 */ /* 0x000fec0003800000 */
.L_x_87:
[----:B------:R-:W-:Y:S01]  /*1160*/  LOP3.LUT R5, R7, 0x80000, RZ, 0xfc, !PT ;  /* 0x0008000007057812 */ /* 0x000fe200078efcff */
[----:B------:R-:W-:-:S07]  /*1170*/  IMAD.MOV.U32 R4, RZ, RZ, R6 ;  /* 0x000000ffff047224 */ /* 0x000fce00078e0006 */
.L_x_86:
[----:B------:R-:W-:Y:S05]  /*1180*/  BSYNC.RECONVERGENT B0 ;  /* 0x0000000000007941 */ /* 0x000fea0003800200 */
.L_x_84:
        /* <DEDUP_REMOVED lines=8> */
[----:B--2---:R-:W-:Y:S06]  /*1210*/  RET.REL.NODEC R20 `(_Z10makeXPlaneP5Shape) ;  /* 0xffffffec14787950 */ /* 0x004fec0003c3ffff */
.L_x_89:
        /* <DEDUP_REMOVED lines=14> */
.L_x_119:


//--------------------- .text._Z10makeZPlaneP5Shape --------------------------
	.section	.text._Z10makeZPlaneP5Shape,"ax",@progbits
	.align	128
        .global         _Z10makeZPlaneP5Shape
        .type           _Z10makeZPlaneP5Shape,@function
        .size           _Z10makeZPlaneP5Shape,(.L_x_123 - _Z10makeZPlaneP5Shape)
        .other          _Z10makeZPlaneP5Shape,@"STO_CUDA_ENTRY STV_DEFAULT"
_Z10makeZPlaneP5Shape:
.text._Z10makeZPlaneP5Shape:
        /* <DEDUP_REMOVED lines=10> */
        .type           $_Z10makeZPlaneP5Shape$_ZNK6XPlane9intersectEPdi,@function
        .size           $_Z10makeZPlaneP5Shape$_ZNK6XPlane9intersectEPdi,($_Z10makeZPlaneP5Shape$_ZNK6YPlane9intersectEPdi - $_Z10makeZPlaneP5Shape$_ZNK6XPlane9intersectEPdi)
$_Z10makeZPlaneP5Shape$_ZNK6XPlane9intersectEPdi:
        /* <DEDUP_REMOVED lines=42> */
[----:B------:R-:W-:Y:S05]  /*0340*/  CALL.REL.NOINC `($__internal_3_$__cuda_sm20_div_rn_f64_full) ;  /* 0x00000008000c7944 */ /* 0x000fea0003c00000 */
.L_x_93:
[----:B------:R-:W-:Y:S05]  /*0350*/  BSYNC.RECONVERGENT B6 ;  /* 0x0000000000067941 */ /* 0x000fea0003800200 */
.L_x_92:
[----:B------:R-:W-:-:S06]  /*0360*/  DSETP.GTU.AND P0, PT, R4, RZ, PT ;  /* 0x000000ff0400722a */ /* 0x000fcc0003f0c000 */
[----:B------:R-:W-:Y:S02]  /*0370*/  FSEL R4, R4, RZ, P0 ;  /* 0x000000ff04047208 */ /* 0x000fe40000000000 */
[----:B------:R-:W-:-:S07]  /*0380*/  FSEL R5, R5, +QNAN , P0 ;  /* 0x7ff0000005057808 */ /* 0x000fce0000000000 */
.L_x_91:
[----:B------:R-:W-:Y:S05]  /*0390*/  BSYNC.RECONVERGENT B7 ;  /* 0x0000000000077941 */ /* 0x000fea0003800200 */
.L_x_90:
[----:B------:R-:W2:Y:S01]  /*03a0*/  LDL R20, [R1+0x8] ;  /* 0x0000080001147983 */ /* 0x000ea20000100800 */
[----:B------:R0:W-:Y:S05]  /*03b0*/  BMOV.32 B6, R2 ;  /* 0x0000000206007356 */ /* 0x0001ea0000000000 */
[----:B------:R-:W2:Y:S01]  /*03c0*/  LDL R21, [R1+0xc] ;  /* 0x00000c0001157983 */ /* 0x000ea20000100800 */
[----:B------:R1:W-:Y:S05]  /*03d0*/  BMOV.32 B7, R16 ;  /* 0x0000001007007356 */ /* 0x0003ea0000000000 */
[----:B0-----:R-:W2:Y:S04]  /*03e0*/  LDL R2, [R1] ;  /* 0x0000000001027983 */ /* 0x001ea80000100800 */
[----:B-1----:R0:W2:Y:S02]  /*03f0*/  LDL R16, [R1+0x4] ;  /* 0x0000040001107983 */ /* 0x0020a40000100800 */
[----:B0-----:R-:W-:Y:S01]  /*0400*/  VIADD R1, R1, 0x10 ;  /* 0x0000001001017836 */ /* 0x001fe20000000000 */
[----:B--2--5:R-:W-:Y:S06]  /*0410*/  RET.REL.NODEC R20 `(_Z10makeZPlaneP5Shape) ;  /* 0xfffffff814f87950 */ /* 0x024fec0003c3ffff */
        .type           $_Z10makeZPlaneP5Shape$_ZNK6YPlane9intersectEPdi,@function
        .size           $_Z10makeZPlaneP5Shape$_ZNK6YPlane9intersectEPdi,($_Z10makeZPlaneP5Shape$_ZNK6ZPlane9intersectEPdi - $_Z10makeZPlaneP5Shape$_ZNK6YPlane9intersectEPdi)
$_Z10makeZPlaneP5Shape$_ZNK6YPlane9intersectEPdi:
        /* <DEDUP_REMOVED lines=45> */
[----:B------:R-:W-:Y:S05]  /*06f0*/  CALL.REL.NOINC `($__internal_3_$__cuda_sm20_div_rn_f64_full) ;  /* 0x0000000400207944 */ /* 0x000fea0003c00000 */
.L_x_97:
[----:B------:R-:W-:Y:S05]  /*0700*/  BSYNC.RECONVERGENT B6 ;  /* 0x0000000000067941 */ /* 0x000fea0003800200 */
.L_x_96:
[----:B------:R-:W-:-:S06]  /*0710*/  DSETP.GTU.AND P0, PT, R4, RZ, PT ;  /* 0x000000ff0400722a */ /* 0x000fcc0003f0c000 */
[----:B------:R-:W-:Y:S02]  /*0720*/  FSEL R4, R4, RZ, P0 ;  /* 0x000000ff04047208 */ /* 0x000fe40000000000 */
[----:B------:R-:W-:-:S07]  /*0730*/  FSEL R5, R5, +QNAN , P0 ;  /* 0x7ff0000005057808 */ /* 0x000fce0000000000 */
.L_x_95:
[----:B------:R-:W-:Y:S05]  /*0740*/  BSYNC.RECONVERGENT B7 ;  /* 0x0000000000077941 */ /* 0x000fea0003800200 */
.L_x_94:
        /* <DEDUP_REMOVED lines=8> */
        .type           $_Z10makeZPlaneP5Shape$_ZNK6ZPlane9intersectEPdi,@function
        .size           $_Z10makeZPlaneP5Shape$_ZNK6ZPlane9intersectEPdi,($__internal_3_$__cuda_sm20_div_rn_f64_full - $_Z10makeZPlaneP5Shape$_ZNK6ZPlane9intersectEPdi)
$_Z10makeZPlaneP5Shape$_ZNK6ZPlane9intersectEPdi:
        /* <DEDUP_REMOVED lines=45> */
[----:B------:R-:W-:Y:S05]  /*0aa0*/  CALL.REL.NOINC `($__internal_3_$__cuda_sm20_div_rn_f64_full) ;  /* 0x0000000000347944 */ /* 0x000fea0003c00000 */
.L_x_101:
[----:B------:R-:W-:Y:S05]  /*0ab0*/  BSYNC.RECONVERGENT B6 ;  /* 0x0000000000067941 */ /* 0x000fea0003800200 */
.L_x_100:
[----:B------:R-:W-:-:S06]  /*0ac0*/  DSETP.GTU.AND P0, PT, R4, RZ, PT ;  /* 0x000000ff0400722a */ /* 0x000fcc0003f0c000 */
[----:B------:R-:W-:Y:S02]  /*0ad0*/  FSEL R4, R4, RZ, P0 ;  /* 0x000000ff04047208 */ /* 0x000fe40000000000 */
[----:B------:R-:W-:-:S07]  /*0ae0*/  FSEL R5, R5, +QNAN , P0 ;  /* 0x7ff0000005057808 */ /* 0x000fce0000000000 */
.L_x_99:
[----:B------:R-:W-:Y:S05]  /*0af0*/  BSYNC.RECONVERGENT B7 ;  /* 0x0000000000077941 */ /* 0x000fea0003800200 */
.L_x_98:
[----:B------:R-:W2:Y:S01]  /*0b00*/  LDL R20, [R1+0x8] ;  /* 0x0000080001147983 */ /* 0x000ea20000100800 */
[----:B------:R0:W-:Y:S05]  /*0b10*/  BMOV.32 B6, R2 ;  /* 0x0000000206007356 */ /* 0x0001ea0000000000 */
[----:B------:R-:W2:Y:S01]  /*0b20*/  LDL R21, [R1+0xc] ;  /* 0x00000c0001157983 */ /* 0x000ea20000100800 */
[----:B------:R1:W-:Y:S05]  /*0b30*/  BMOV.32 B7, R16 ;  /* 0x0000001007007356 */ /* 0x0003ea0000000000 */
[----:B0-----:R-:W2:Y:S04]  /*0b40*/  LDL R2, [R1] ;  /* 0x0000000001027983 */ /* 0x001ea80000100800 */
[----:B-1----:R0:W2:Y:S02]  /*0b50*/  LDL R16, [R1+0x4] ;  /* 0x0000040001107983 */ /* 0x0020a40000100800 */
[----:B0-----:R-:W-:Y:S01]  /*0b60*/  IADD3 R1, PT, PT, R1, 0x10, RZ ;  /* 0x0000001001017810 */ /* 0x001fe20007ffe0ff */
[----:B--2--5:R-:W-:Y:S06]  /*0b70*/  RET.REL.NODEC R20 `(_Z10makeZPlaneP5Shape) ;  /* 0xfffffff414207950 */ /* 0x024fec0003c3ffff */
        .weak           $__internal_3_$__cuda_sm20_div_rn_f64_full
        .type           $__internal_3_$__cuda_sm20_div_rn_f64_full,@function
        .size           $__internal_3_$__cuda_sm20_div_rn_f64_full,(.L_x_123 - $__internal_3_$__cuda_sm20_div_rn_f64_full)
$__internal_3_$__cuda_sm20_div_rn_f64_full:
        /* <DEDUP_REMOVED lines=75> */
.L_x_103:
        /* <DEDUP_REMOVED lines=16> */
.L_x_106:
[----:B------:R-:W-:Y:S01]  /*1130*/  LOP3.LUT R5, R3, 0x80000, RZ, 0xfc, !PT ;  /* 0x0008000003057812 */ /* 0x000fe200078efcff */
[----:B------:R-:W-:Y:S01]  /*1140*/  IMAD.MOV.U32 R4, RZ, RZ, R2 ;  /* 0x000000ffff047224 */ /* 0x000fe200078e0002 */
[----:B------:R-:W-:Y:S06]  /*1150*/  BRA `(.L_x_104) ;  /* 0x0000000000087947 */ /* 0x000fec0003800000 */
.L_x_105:
[----:B------:R-:W-:Y:S01]  /*1160*/  LOP3.LUT R5, R7, 0x80000, RZ, 0xfc, !PT ;  /* 0x0008000007057812 */ /* 0x000fe200078efcff */
[----:B------:R-:W-:-:S07]  /*1170*/  IMAD.MOV.U32 R4, RZ, RZ, R6 ;  /* 0x000000ffff047224 */ /* 0x000fce00078e0006 */
.L_x_104:
[----:B------:R-:W-:Y:S05]  /*1180*/  BSYNC.RECONVERGENT B0 ;  /* 0x0000000000007941 */ /* 0x000fea0003800200 */
.L_x_102:
        /* <DEDUP_REMOVED lines=8> */
[----:B--2---:R-:W-:Y:S06]  /*1210*/  RET.REL.NODEC R20 `(_Z10makeZPlaneP5Shape) ;  /* 0xffffffec14787950 */ /* 0x004fec0003c3ffff */
.L_x_107:
        /* <DEDUP_REMOVED lines=14> */
.L_x_123:


//--------------------- .nv.global.init           --------------------------
	.section	.nv.global.init,"aw",@progbits
	.align	8
.nv.global.init:
	.type		_ZTV6ZPlane,@object
	.size		_ZTV6ZPlane,(_ZTV6XPlane - _ZTV6ZPlane)
_ZTV6ZPlane:
        /*0000*/ 	.byte	0x00, 0x00, 0x00, 0x00, 0x00, 0x00, 0x00, 0x00, 0x00, 0x00, 0x00, 0x00, 0x00, 0x00, 0x00, 0x00
        /*0010*/ 	.byte	0x00, 0x00, 0x00, 0x00, 0x00, 0x00, 0x00, 0x00, 0x00, 0x00, 0x00, 0x00, 0x00, 0x00, 0x00, 0x00
        /*0020*/ 	.byte	0x18, 0x00, 0x00, 0x00, 0x00, 0x00, 0x00, 0x00
	.type		_ZTV6XPlane,@object
	.size		_ZTV6XPlane,(_ZTV6YPlane - _ZTV6XPlane)
_ZTV6XPlane:
        /*0028*/ 	.byte	0x00, 0x00, 0x00, 0x00, 0x00, 0x00, 0x00, 0x00, 0x00, 0x00, 0x00, 0x00, 0x00, 0x00, 0x00, 0x00
        /*0038*/ 	.byte	0x00, 0x00, 0x00, 0x00, 0x00, 0x00, 0x00, 0x00, 0x00, 0x00, 0x00, 0x00, 0x00, 0x00, 0x00, 0x00
        /*0048*/ 	.byte	0x08, 0x00, 0x00, 0x00, 0x00, 0x00, 0x00, 0x00
	.type		_ZTV6YPlane,@object
	.size		_ZTV6YPlane,(.L_1 - _ZTV6YPlane)
_ZTV6YPlane:
        /*0050*/ 	.byte	0x00, 0x00, 0x00, 0x00, 0x00, 0x00, 0x00, 0x00, 0x00, 0x00, 0x00, 0x00, 0x00, 0x00, 0x00, 0x00
        /*0060*/ 	.byte	0x00, 0x00, 0x00, 0x00, 0x00, 0x00, 0x00, 0x00, 0x00, 0x00, 0x00, 0x00, 0x00, 0x00, 0x00, 0x00
        /*0070*/ 	.byte	0x10, 0x00, 0x00, 0x00, 0x00, 0x00, 0x00, 0x00
.L_1:


//--------------------- .nv.shared.reserved.0     --------------------------
	.section	.nv.shared.reserved.0,"aw",@nobits
	.weak		__nv_reservedSMEM_offset_0_alias
	.size		__nv_reservedSMEM_offset_0_alias, 0, 64
	.other		__nv_reservedSMEM_offset_0_alias,@"STO_CUDA_RESERVED_SHARED STV_DEFAULT"
__nv_reservedSMEM_offset_0_alias:
	.zero		0
	.zero		64


//--------------------- .nv.constant0._Z10makeYPlaneP5Shape --------------------------
	.section	.nv.constant0._Z10makeYPlaneP5Shape,"a",@progbits
	.sectionflags	@""
	.align	4
.nv.constant0._Z10makeYPlaneP5Shape:
	.zero		904


//--------------------- .nv.constant0._Z21compute_intersectionsPdiS_8Geometry --------------------------
	.section	.nv.constant0._Z21compute_intersectionsPdiS_8Geometry,"a",@progbits
	.sectionflags	@""
	.align	4
.nv.constant0._Z21compute_intersectionsPdiS_8Geometry:
	.zero		960


//--------------------- .nv.constant0._Z10makeXPlaneP5Shape --------------------------
	.section	.nv.constant0._Z10makeXPlaneP5Shape,"a",@progbits
	.sectionflags	@""
	.align	4
.nv.constant0._Z10makeXPlaneP5Shape:
	.zero		904


//--------------------- .nv.constant0._Z10makeZPlaneP5Shape --------------------------
	.section	.nv.constant0._Z10makeZPlaneP5Shape,"a",@progbits
	.sectionflags	@""
	.align	4
.nv.constant0._Z10makeZPlaneP5Shape:
	.zero		904


//--------------------- SYMBOLS --------------------------

	.type		.nv.reservedSmem.offset0,@object
	.size		.nv.reservedSmem.offset0,0x4
